//
// Generated by NVIDIA NVVM Compiler
//
// Compiler Build ID: CL-36424714
// Cuda compilation tools, release 13.0, V13.0.88
// Based on NVVM 20.0.0
//

.version 9.0
.target sm_100
.address_size 64

	// .globl	_Z3knnPfiS_iPiiS_
.extern .func  (.param .b64 func_retval0) malloc
(
	.param .b64 malloc_param_0
)
;
.extern .func free
(
	.param .b64 free_param_0
)
;
.func  (.param .align 16 .b8 func_retval0[16]) __internal_trig_reduction_slowpathd
(
	.param .b64 __internal_trig_reduction_slowpathd_param_0
)
;
.func  (.param .b64 func_retval0) __internal_accurate_pow
(
	.param .b64 __internal_accurate_pow_param_0
)
;
.global .align 8 .b8 __cudart_i2opi_d[144] = {8, 93, 141, 31, 177, 95, 251, 107, 234, 146, 82, 138, 247, 57, 7, 61, 123, 241, 229, 235, 199, 186, 39, 117, 45, 234, 95, 158, 102, 63, 70, 79, 183, 9, 203, 39, 207, 126, 54, 109, 31, 109, 10, 90, 139, 17, 47, 239, 15, 152, 5, 222, 255, 151, 248, 31, 59, 40, 249, 189, 139, 95, 132, 156, 244, 57, 83, 131, 57, 214, 145, 57, 65, 126, 95, 180, 38, 112, 156, 233, 132, 68, 187, 46, 245, 53, 130, 232, 62, 167, 41, 177, 28, 235, 29, 254, 28, 146, 209, 9, 234, 46, 73, 6, 224, 210, 77, 66, 58, 110, 36, 183, 97, 197, 187, 222, 171, 99, 81, 254, 65, 144, 67, 60, 153, 149, 98, 219, 192, 221, 52, 245, 209, 87, 39, 252, 41, 21, 68, 78, 110, 131, 249, 162};
.global .align 16 .b8 __cudart_sin_cos_coeffs[128] = {70, 210, 176, 44, 241, 229, 90, 190, 146, 227, 172, 105, 227, 29, 199, 62, 161, 98, 219, 25, 160, 1, 42, 191, 24, 8, 17, 17, 17, 17, 129, 63, 84, 85, 85, 85, 85, 85, 197, 191, 0, 0, 0, 0, 0, 0, 0, 0, 0, 0, 0, 0, 0, 0, 0, 0, 100, 129, 253, 32, 131, 255, 168, 189, 40, 133, 239, 193, 167, 238, 33, 62, 217, 230, 6, 142, 79, 126, 146, 190, 233, 188, 221, 25, 160, 1, 250, 62, 71, 93, 193, 22, 108, 193, 86, 191, 81, 85, 85, 85, 85, 85, 165, 63, 0, 0, 0, 0, 0, 0, 224, 191, 0, 0, 0, 0, 0, 0, 240, 63};

.visible .entry _Z3knnPfiS_iPiiS_(
	.param .u64 .ptr .align 1 _Z3knnPfiS_iPiiS__param_0,
	.param .u32 _Z3knnPfiS_iPiiS__param_1,
	.param .u64 .ptr .align 1 _Z3knnPfiS_iPiiS__param_2,
	.param .u32 _Z3knnPfiS_iPiiS__param_3,
	.param .u64 .ptr .align 1 _Z3knnPfiS_iPiiS__param_4,
	.param .u32 _Z3knnPfiS_iPiiS__param_5,
	.param .u64 .ptr .align 1 _Z3knnPfiS_iPiiS__param_6
)
{
	.reg .pred 	%p<42>;
	.reg .b32 	%r<63>;
	.reg .b32 	%f<13>;
	.reg .b64 	%rd<36>;
	.reg .b64 	%fd<53>;

	ld.param.u64 	%rd10, [_Z3knnPfiS_iPiiS__param_0];
	ld.param.u64 	%rd11, [_Z3knnPfiS_iPiiS__param_2];
	ld.param.u32 	%r20, [_Z3knnPfiS_iPiiS__param_3];
	ld.param.u64 	%rd12, [_Z3knnPfiS_iPiiS__param_4];
	ld.param.u64 	%rd13, [_Z3knnPfiS_iPiiS__param_6];
	cvta.to.global.u64 	%rd1, %rd13;
	mov.u32 	%r21, %ctaid.x;
	mov.u32 	%r22, %ntid.x;
	mov.u32 	%r23, %tid.x;
	mad.lo.s32 	%r1, %r21, %r22, %r23;
	setp.lt.s32 	%p2, %r20, 1;
	@%p2 bra 	$L__BB0_18;
	cvta.to.global.u64 	%rd14, %rd10;
	mul.lo.s32 	%r24, %r1, 3;
	mul.wide.s32 	%rd15, %r24, 4;
	add.s64 	%rd2, %rd14, %rd15;
	mov.f64 	%fd21, 0d4000000000000000;
	{
	.reg .b32 %temp; 
	mov.b64 	{%temp, %r2}, %fd21;
	}
	and.b32  	%r3, %r2, 2146435072;
	setp.eq.s32 	%p3, %r3, 1062207488;
	setp.lt.s32 	%p4, %r2, 0;
	selp.b32 	%r4, 0, 2146435072, %p4;
	and.b32  	%r25, %r2, 2147483647;
	setp.ne.s32 	%p5, %r25, 1071644672;
	and.pred  	%p1, %p3, %p5;
	or.b32  	%r5, %r4, -2147483648;
	mul.lo.s32 	%r58, %r20, %r1;
	neg.s32 	%r59, %r20;
	cvta.to.global.u64 	%rd16, %rd11;
	add.s64 	%rd34, %rd16, 4;
$L__BB0_2:
	setp.lt.s32 	%p6, %r2, 0;
	setp.eq.s32 	%p7, %r3, 1062207488;
	ld.global.f32 	%f6, [%rd2];
	ld.global.f32 	%f7, [%rd34+-4];
	sub.f32 	%f1, %f6, %f7;
	cvt.f64.f32 	%fd1, %f1;
	{
	.reg .b32 %temp; 
	mov.b64 	{%temp, %r10}, %fd1;
	}
	abs.f64 	%fd2, %fd1;
	{ // callseq 0, 0
	.param .b64 param0;
	st.param.f64 	[param0], %fd2;
	.param .b64 retval0;
	call.uni (retval0), 
	__internal_accurate_pow, 
	(
	param0
	);
	ld.param.f64 	%fd22, [retval0];
	} // callseq 0
	setp.lt.s32 	%p9, %r10, 0;
	neg.f64 	%fd24, %fd22;
	selp.f64 	%fd25, %fd24, %fd22, %p7;
	selp.f64 	%fd26, %fd25, %fd22, %p9;
	setp.eq.f32 	%p10, %f1, 0f00000000;
	selp.b32 	%r26, %r10, 0, %p7;
	or.b32  	%r27, %r26, 2146435072;
	selp.b32 	%r28, %r27, %r26, %p6;
	mov.b32 	%r29, 0;
	mov.b64 	%fd27, {%r29, %r28};
	selp.f64 	%fd50, %fd27, %fd26, %p10;
	add.f64 	%fd28, %fd1, 0d4000000000000000;
	{
	.reg .b32 %temp; 
	mov.b64 	{%temp, %r30}, %fd28;
	}
	and.b32  	%r31, %r30, 2146435072;
	setp.ne.s32 	%p11, %r31, 2146435072;
	@%p11 bra 	$L__BB0_7;
	setp.num.f32 	%p12, %f1, %f1;
	@%p12 bra 	$L__BB0_5;
	mov.f64 	%fd29, 0d4000000000000000;
	add.rn.f64 	%fd50, %fd1, %fd29;
	bra.uni 	$L__BB0_7;
$L__BB0_5:
	setp.neu.f64 	%p13, %fd2, 0d7FF0000000000000;
	@%p13 bra 	$L__BB0_7;
	setp.lt.s32 	%p14, %r10, 0;
	selp.b32 	%r32, %r5, %r4, %p1;
	selp.b32 	%r33, %r32, %r4, %p14;
	mov.b32 	%r34, 0;
	mov.b64 	%fd50, {%r34, %r33};
$L__BB0_7:
	setp.lt.s32 	%p15, %r2, 0;
	setp.eq.s32 	%p16, %r3, 1062207488;
	setp.eq.f32 	%p18, %f1, 0f3F800000;
	selp.f64 	%fd7, 0d3FF0000000000000, %fd50, %p18;
	ld.global.f32 	%f8, [%rd2+4];
	ld.global.f32 	%f9, [%rd34];
	sub.f32 	%f2, %f8, %f9;
	cvt.f64.f32 	%fd8, %f2;
	{
	.reg .b32 %temp; 
	mov.b64 	{%temp, %r11}, %fd8;
	}
	abs.f64 	%fd9, %fd8;
	{ // callseq 1, 0
	.param .b64 param0;
	st.param.f64 	[param0], %fd9;
	.param .b64 retval0;
	call.uni (retval0), 
	__internal_accurate_pow, 
	(
	param0
	);
	ld.param.f64 	%fd30, [retval0];
	} // callseq 1
	setp.lt.s32 	%p19, %r11, 0;
	neg.f64 	%fd32, %fd30;
	selp.f64 	%fd33, %fd32, %fd30, %p16;
	selp.f64 	%fd34, %fd33, %fd30, %p19;
	setp.eq.f32 	%p20, %f2, 0f00000000;
	selp.b32 	%r35, %r11, 0, %p16;
	or.b32  	%r36, %r35, 2146435072;
	selp.b32 	%r37, %r36, %r35, %p15;
	mov.b32 	%r38, 0;
	mov.b64 	%fd35, {%r38, %r37};
	selp.f64 	%fd51, %fd35, %fd34, %p20;
	add.f64 	%fd36, %fd8, 0d4000000000000000;
	{
	.reg .b32 %temp; 
	mov.b64 	{%temp, %r39}, %fd36;
	}
	and.b32  	%r40, %r39, 2146435072;
	setp.ne.s32 	%p21, %r40, 2146435072;
	@%p21 bra 	$L__BB0_12;
	setp.num.f32 	%p22, %f2, %f2;
	@%p22 bra 	$L__BB0_10;
	mov.f64 	%fd37, 0d4000000000000000;
	add.rn.f64 	%fd51, %fd8, %fd37;
	bra.uni 	$L__BB0_12;
$L__BB0_10:
	setp.neu.f64 	%p23, %fd9, 0d7FF0000000000000;
	@%p23 bra 	$L__BB0_12;
	setp.lt.s32 	%p24, %r11, 0;
	selp.b32 	%r41, %r5, %r4, %p1;
	selp.b32 	%r42, %r41, %r4, %p24;
	mov.b32 	%r43, 0;
	mov.b64 	%fd51, {%r43, %r42};
$L__BB0_12:
	setp.lt.s32 	%p25, %r2, 0;
	setp.eq.s32 	%p26, %r3, 1062207488;
	setp.eq.f32 	%p28, %f2, 0f3F800000;
	selp.f64 	%fd38, 0d3FF0000000000000, %fd51, %p28;
	add.f64 	%fd14, %fd7, %fd38;
	ld.global.f32 	%f10, [%rd2+8];
	ld.global.f32 	%f11, [%rd34+4];
	sub.f32 	%f3, %f10, %f11;
	cvt.f64.f32 	%fd15, %f3;
	{
	.reg .b32 %temp; 
	mov.b64 	{%temp, %r12}, %fd15;
	}
	abs.f64 	%fd16, %fd15;
	{ // callseq 2, 0
	.param .b64 param0;
	st.param.f64 	[param0], %fd16;
	.param .b64 retval0;
	call.uni (retval0), 
	__internal_accurate_pow, 
	(
	param0
	);
	ld.param.f64 	%fd39, [retval0];
	} // callseq 2
	setp.lt.s32 	%p29, %r12, 0;
	neg.f64 	%fd41, %fd39;
	selp.f64 	%fd42, %fd41, %fd39, %p26;
	selp.f64 	%fd43, %fd42, %fd39, %p29;
	setp.eq.f32 	%p30, %f3, 0f00000000;
	selp.b32 	%r44, %r12, 0, %p26;
	or.b32  	%r45, %r44, 2146435072;
	selp.b32 	%r46, %r45, %r44, %p25;
	mov.b32 	%r47, 0;
	mov.b64 	%fd44, {%r47, %r46};
	selp.f64 	%fd52, %fd44, %fd43, %p30;
	add.f64 	%fd45, %fd15, 0d4000000000000000;
	{
	.reg .b32 %temp; 
	mov.b64 	{%temp, %r48}, %fd45;
	}
	and.b32  	%r49, %r48, 2146435072;
	setp.ne.s32 	%p31, %r49, 2146435072;
	@%p31 bra 	$L__BB0_17;
	setp.num.f32 	%p32, %f3, %f3;
	@%p32 bra 	$L__BB0_15;
	mov.f64 	%fd46, 0d4000000000000000;
	add.rn.f64 	%fd52, %fd15, %fd46;
	bra.uni 	$L__BB0_17;
$L__BB0_15:
	setp.neu.f64 	%p33, %fd16, 0d7FF0000000000000;
	@%p33 bra 	$L__BB0_17;
	setp.lt.s32 	%p34, %r12, 0;
	selp.b32 	%r50, %r5, %r4, %p1;
	selp.b32 	%r51, %r50, %r4, %p34;
	mov.b32 	%r52, 0;
	mov.b64 	%fd52, {%r52, %r51};
$L__BB0_17:
	setp.eq.f32 	%p35, %f3, 0f3F800000;
	selp.f64 	%fd47, 0d3FF0000000000000, %fd52, %p35;
	add.f64 	%fd48, %fd14, %fd47;
	sqrt.rn.f64 	%fd49, %fd48;
	cvt.rn.f32.f64 	%f12, %fd49;
	mul.wide.s32 	%rd17, %r58, 4;
	add.s64 	%rd18, %rd1, %rd17;
	st.global.f32 	[%rd18], %f12;
	add.s32 	%r59, %r59, 1;
	setp.ne.s32 	%p36, %r59, 0;
	add.s32 	%r58, %r58, 1;
	add.s64 	%rd34, %rd34, 12;
	@%p36 bra 	$L__BB0_2;
$L__BB0_18:
	setp.lt.s32 	%p37, %r20, 1;
	bar.sync 	0;
	mul.lo.s32 	%r53, %r20, %r1;
	mul.wide.s32 	%rd19, %r53, 4;
	add.s64 	%rd6, %rd1, %rd19;
	cvta.to.global.u64 	%rd20, %rd12;
	add.s64 	%rd7, %rd20, %rd19;
	mov.b32 	%r54, 0;
	st.global.u32 	[%rd7], %r54;
	@%p37 bra 	$L__BB0_26;
	mov.b32 	%r60, 0;
$L__BB0_20:
	mul.wide.u32 	%rd22, %r60, 4;
	add.s64 	%rd23, %rd6, %rd22;
	ld.global.f32 	%f4, [%rd23];
	setp.eq.s32 	%p38, %r60, 0;
	mov.b64 	%rd35, 0;
	@%p38 bra 	$L__BB0_25;
	mov.u32 	%r61, %r60;
$L__BB0_22:
	add.s32 	%r17, %r61, -1;
	mul.wide.u32 	%rd24, %r17, 4;
	add.s64 	%rd25, %rd6, %rd24;
	ld.global.f32 	%f5, [%rd25];
	setp.leu.f32 	%p39, %f5, %f4;
	mov.u32 	%r62, %r61;
	@%p39 bra 	$L__BB0_24;
	mul.wide.u32 	%rd26, %r61, 4;
	add.s64 	%rd27, %rd6, %rd26;
	st.global.f32 	[%rd27], %f5;
	add.s64 	%rd29, %rd7, %rd24;
	ld.global.u32 	%r57, [%rd29];
	add.s64 	%rd30, %rd7, %rd26;
	st.global.u32 	[%rd30], %r57;
	setp.gt.s32 	%p40, %r61, 1;
	mov.b32 	%r62, 0;
	mov.u32 	%r61, %r17;
	@%p40 bra 	$L__BB0_22;
$L__BB0_24:
	cvt.s64.s32 	%rd35, %r62;
$L__BB0_25:
	shl.b64 	%rd31, %rd35, 2;
	add.s64 	%rd32, %rd6, %rd31;
	st.global.f32 	[%rd32], %f4;
	add.s64 	%rd33, %rd7, %rd31;
	st.global.u32 	[%rd33], %r60;
	add.s32 	%r60, %r60, 1;
	setp.ne.s32 	%p41, %r60, %r20;
	@%p41 bra 	$L__BB0_20;
$L__BB0_26:
	ret;

}
	// .globl	_Z7NormalsPfPiiiiS_S_S_
.visible .entry _Z7NormalsPfPiiiiS_S_S_(
	.param .u64 .ptr .align 1 _Z7NormalsPfPiiiiS_S_S__param_0,
	.param .u64 .ptr .align 1 _Z7NormalsPfPiiiiS_S_S__param_1,
	.param .u32 _Z7NormalsPfPiiiiS_S_S__param_2,
	.param .u32 _Z7NormalsPfPiiiiS_S_S__param_3,
	.param .u32 _Z7NormalsPfPiiiiS_S_S__param_4,
	.param .u64 .ptr .align 1 _Z7NormalsPfPiiiiS_S_S__param_5,
	.param .u64 .ptr .align 1 _Z7NormalsPfPiiiiS_S_S__param_6,
	.param .u64 .ptr .align 1 _Z7NormalsPfPiiiiS_S_S__param_7
)
{
	.reg .pred 	%p<22>;
	.reg .b32 	%r<88>;
	.reg .b32 	%f<296>;
	.reg .b64 	%rd<55>;
	.reg .b64 	%fd<41>;

	ld.param.u64 	%rd10, [_Z7NormalsPfPiiiiS_S_S__param_0];
	ld.param.u64 	%rd11, [_Z7NormalsPfPiiiiS_S_S__param_1];
	ld.param.u32 	%r32, [_Z7NormalsPfPiiiiS_S_S__param_3];
	ld.param.u32 	%r33, [_Z7NormalsPfPiiiiS_S_S__param_4];
	ld.param.u64 	%rd12, [_Z7NormalsPfPiiiiS_S_S__param_5];
	ld.param.u64 	%rd13, [_Z7NormalsPfPiiiiS_S_S__param_6];
	cvta.to.global.u64 	%rd1, %rd13;
	cvta.to.global.u64 	%rd2, %rd12;
	cvta.to.global.u64 	%rd3, %rd10;
	cvta.to.global.u64 	%rd4, %rd11;
	mov.u32 	%r34, %ctaid.x;
	mov.u32 	%r35, %ntid.x;
	mov.u32 	%r36, %tid.x;
	mad.lo.s32 	%r1, %r34, %r35, %r36;
	setp.lt.s32 	%p1, %r33, 1;
	@%p1 bra 	$L__BB1_10;
	mul.lo.s32 	%r2, %r32, %r1;
	cvt.rn.f32.u32 	%f1, %r33;
	mul.lo.s32 	%r38, %r1, 3;
	mul.wide.s32 	%rd14, %r38, 4;
	add.s64 	%rd5, %rd2, %rd14;
	ld.global.f32 	%f289, [%rd5];
	ld.global.f32 	%f288, [%rd5+4];
	ld.global.f32 	%f287, [%rd5+8];
	and.b32  	%r3, %r33, 3;
	setp.lt.u32 	%p2, %r33, 4;
	mov.b32 	%r81, 1;
	@%p2 bra 	$L__BB1_5;
	and.b32  	%r40, %r33, 2147483644;
	neg.s32 	%r79, %r40;
	add.s64 	%rd6, %rd4, 8;
	add.s32 	%r77, %r2, 1;
	mov.b32 	%r78, 0;
$L__BB1_3:
	.pragma "nounroll";
	mul.wide.s32 	%rd15, %r77, 4;
	add.s64 	%rd16, %rd6, %rd15;
	ld.global.u32 	%r41, [%rd16+-8];
	mul.lo.s32 	%r42, %r41, 3;
	mul.wide.s32 	%rd17, %r42, 4;
	add.s64 	%rd18, %rd3, %rd17;
	ld.global.f32 	%f46, [%rd18];
	div.rn.f32 	%f47, %f46, %f1;
	add.f32 	%f48, %f289, %f47;
	st.global.f32 	[%rd5], %f48;
	ld.global.f32 	%f49, [%rd18+4];
	div.rn.f32 	%f50, %f49, %f1;
	add.f32 	%f51, %f288, %f50;
	st.global.f32 	[%rd5+4], %f51;
	ld.global.f32 	%f52, [%rd18+8];
	div.rn.f32 	%f53, %f52, %f1;
	add.f32 	%f54, %f287, %f53;
	st.global.f32 	[%rd5+8], %f54;
	ld.global.u32 	%r43, [%rd16+-4];
	mul.lo.s32 	%r44, %r43, 3;
	mul.wide.s32 	%rd19, %r44, 4;
	add.s64 	%rd20, %rd3, %rd19;
	ld.global.f32 	%f55, [%rd20];
	div.rn.f32 	%f56, %f55, %f1;
	add.f32 	%f57, %f48, %f56;
	st.global.f32 	[%rd5], %f57;
	ld.global.f32 	%f58, [%rd20+4];
	div.rn.f32 	%f59, %f58, %f1;
	add.f32 	%f60, %f51, %f59;
	st.global.f32 	[%rd5+4], %f60;
	ld.global.f32 	%f61, [%rd20+8];
	div.rn.f32 	%f62, %f61, %f1;
	add.f32 	%f63, %f54, %f62;
	st.global.f32 	[%rd5+8], %f63;
	ld.global.u32 	%r45, [%rd16];
	mul.lo.s32 	%r46, %r45, 3;
	mul.wide.s32 	%rd21, %r46, 4;
	add.s64 	%rd22, %rd3, %rd21;
	ld.global.f32 	%f64, [%rd22];
	div.rn.f32 	%f65, %f64, %f1;
	add.f32 	%f66, %f57, %f65;
	st.global.f32 	[%rd5], %f66;
	ld.global.f32 	%f67, [%rd22+4];
	div.rn.f32 	%f68, %f67, %f1;
	add.f32 	%f69, %f60, %f68;
	st.global.f32 	[%rd5+4], %f69;
	ld.global.f32 	%f70, [%rd22+8];
	div.rn.f32 	%f71, %f70, %f1;
	add.f32 	%f72, %f63, %f71;
	st.global.f32 	[%rd5+8], %f72;
	ld.global.u32 	%r47, [%rd16+4];
	mul.lo.s32 	%r48, %r47, 3;
	mul.wide.s32 	%rd23, %r48, 4;
	add.s64 	%rd24, %rd3, %rd23;
	ld.global.f32 	%f73, [%rd24];
	div.rn.f32 	%f74, %f73, %f1;
	add.f32 	%f289, %f66, %f74;
	st.global.f32 	[%rd5], %f289;
	ld.global.f32 	%f75, [%rd24+4];
	div.rn.f32 	%f76, %f75, %f1;
	add.f32 	%f288, %f69, %f76;
	st.global.f32 	[%rd5+4], %f288;
	ld.global.f32 	%f77, [%rd24+8];
	div.rn.f32 	%f78, %f77, %f1;
	add.f32 	%f287, %f72, %f78;
	st.global.f32 	[%rd5+8], %f287;
	add.s32 	%r79, %r79, 4;
	add.s32 	%r78, %r78, 4;
	add.s32 	%r77, %r77, 4;
	setp.ne.s32 	%p3, %r79, 0;
	@%p3 bra 	$L__BB1_3;
	add.s32 	%r81, %r78, 1;
$L__BB1_5:
	setp.eq.s32 	%p4, %r3, 0;
	@%p4 bra 	$L__BB1_10;
	setp.eq.s32 	%p5, %r3, 1;
	@%p5 bra 	$L__BB1_8;
	add.s32 	%r49, %r81, %r2;
	mul.wide.s32 	%rd25, %r49, 4;
	add.s64 	%rd26, %rd4, %rd25;
	ld.global.u32 	%r50, [%rd26];
	mul.lo.s32 	%r51, %r50, 3;
	mul.wide.s32 	%rd27, %r51, 4;
	add.s64 	%rd28, %rd3, %rd27;
	ld.global.f32 	%f79, [%rd28];
	div.rn.f32 	%f80, %f79, %f1;
	add.f32 	%f81, %f289, %f80;
	st.global.f32 	[%rd5], %f81;
	ld.global.f32 	%f82, [%rd28+4];
	div.rn.f32 	%f83, %f82, %f1;
	add.f32 	%f84, %f288, %f83;
	st.global.f32 	[%rd5+4], %f84;
	ld.global.f32 	%f85, [%rd28+8];
	div.rn.f32 	%f86, %f85, %f1;
	add.f32 	%f87, %f287, %f86;
	st.global.f32 	[%rd5+8], %f87;
	ld.global.u32 	%r52, [%rd26+4];
	mul.lo.s32 	%r53, %r52, 3;
	mul.wide.s32 	%rd29, %r53, 4;
	add.s64 	%rd30, %rd3, %rd29;
	ld.global.f32 	%f88, [%rd30];
	div.rn.f32 	%f89, %f88, %f1;
	add.f32 	%f289, %f81, %f89;
	st.global.f32 	[%rd5], %f289;
	ld.global.f32 	%f90, [%rd30+4];
	div.rn.f32 	%f91, %f90, %f1;
	add.f32 	%f288, %f84, %f91;
	st.global.f32 	[%rd5+4], %f288;
	ld.global.f32 	%f92, [%rd30+8];
	div.rn.f32 	%f93, %f92, %f1;
	add.f32 	%f287, %f87, %f93;
	st.global.f32 	[%rd5+8], %f287;
	add.s32 	%r81, %r81, 2;
$L__BB1_8:
	and.b32  	%r54, %r33, 1;
	setp.eq.b32 	%p6, %r54, 1;
	not.pred 	%p7, %p6;
	@%p7 bra 	$L__BB1_10;
	add.s32 	%r55, %r81, %r2;
	mul.wide.s32 	%rd31, %r55, 4;
	add.s64 	%rd32, %rd4, %rd31;
	ld.global.u32 	%r56, [%rd32];
	mul.lo.s32 	%r57, %r56, 3;
	mul.wide.s32 	%rd33, %r57, 4;
	add.s64 	%rd34, %rd3, %rd33;
	ld.global.f32 	%f94, [%rd34];
	div.rn.f32 	%f95, %f94, %f1;
	add.f32 	%f96, %f289, %f95;
	st.global.f32 	[%rd5], %f96;
	ld.global.f32 	%f97, [%rd34+4];
	div.rn.f32 	%f98, %f97, %f1;
	add.f32 	%f99, %f288, %f98;
	st.global.f32 	[%rd5+4], %f99;
	ld.global.f32 	%f100, [%rd34+8];
	div.rn.f32 	%f101, %f100, %f1;
	add.f32 	%f102, %f287, %f101;
	st.global.f32 	[%rd5+8], %f102;
$L__BB1_10:
	setp.lt.s32 	%p8, %r33, 1;
	bar.sync 	0;
	@%p8 bra 	$L__BB1_17;
	mul.lo.s32 	%r16, %r32, %r1;
	mul.lo.s32 	%r59, %r1, 9;
	mul.wide.s32 	%rd35, %r59, 4;
	add.s64 	%rd7, %rd1, %rd35;
	setp.eq.s32 	%p9, %r33, 1;
	mov.b32 	%r85, 1;
	@%p9 bra 	$L__BB1_15;
	ld.global.f32 	%f295, [%rd7];
	ld.global.f32 	%f294, [%rd7+4];
	ld.global.f32 	%f293, [%rd7+8];
	ld.global.f32 	%f292, [%rd7+16];
	ld.global.f32 	%f291, [%rd7+20];
	ld.global.f32 	%f290, [%rd7+32];
	and.b32  	%r61, %r33, 2147483646;
	neg.s32 	%r84, %r61;
	add.s32 	%r82, %r16, 1;
	mov.b32 	%r83, 0;
$L__BB1_13:
	mul.wide.s32 	%rd36, %r82, 4;
	add.s64 	%rd37, %rd4, %rd36;
	ld.global.u32 	%r62, [%rd37];
	mul.lo.s32 	%r63, %r62, 3;
	mul.wide.s32 	%rd38, %r63, 4;
	add.s64 	%rd39, %rd3, %rd38;
	ld.global.f32 	%f103, [%rd39];
	ld.global.f32 	%f104, [%rd2];
	sub.f32 	%f105, %f103, %f104;
	fma.rn.f32 	%f106, %f105, %f105, %f295;
	st.global.f32 	[%rd7], %f106;
	ld.global.f32 	%f107, [%rd39];
	ld.global.f32 	%f108, [%rd2];
	sub.f32 	%f109, %f107, %f108;
	ld.global.f32 	%f110, [%rd39+4];
	ld.global.f32 	%f111, [%rd2+4];
	sub.f32 	%f112, %f110, %f111;
	fma.rn.f32 	%f113, %f109, %f112, %f294;
	st.global.f32 	[%rd7+4], %f113;
	ld.global.f32 	%f114, [%rd39];
	ld.global.f32 	%f115, [%rd2];
	sub.f32 	%f116, %f114, %f115;
	ld.global.f32 	%f117, [%rd39+8];
	ld.global.f32 	%f118, [%rd2+8];
	sub.f32 	%f119, %f117, %f118;
	fma.rn.f32 	%f120, %f116, %f119, %f293;
	st.global.f32 	[%rd7+8], %f120;
	ld.global.f32 	%f121, [%rd39+4];
	ld.global.f32 	%f122, [%rd2+4];
	sub.f32 	%f123, %f121, %f122;
	fma.rn.f32 	%f124, %f123, %f123, %f292;
	st.global.f32 	[%rd7+16], %f124;
	ld.global.f32 	%f125, [%rd39+4];
	ld.global.f32 	%f126, [%rd2+4];
	sub.f32 	%f127, %f125, %f126;
	ld.global.f32 	%f128, [%rd39+8];
	ld.global.f32 	%f129, [%rd2+8];
	sub.f32 	%f130, %f128, %f129;
	fma.rn.f32 	%f131, %f127, %f130, %f291;
	st.global.f32 	[%rd7+20], %f131;
	ld.global.f32 	%f132, [%rd39+8];
	ld.global.f32 	%f133, [%rd2+8];
	sub.f32 	%f134, %f132, %f133;
	fma.rn.f32 	%f135, %f134, %f134, %f290;
	st.global.f32 	[%rd7+32], %f135;
	ld.global.u32 	%r64, [%rd37+4];
	mul.lo.s32 	%r65, %r64, 3;
	mul.wide.s32 	%rd40, %r65, 4;
	add.s64 	%rd41, %rd3, %rd40;
	ld.global.f32 	%f136, [%rd41];
	ld.global.f32 	%f137, [%rd2];
	sub.f32 	%f138, %f136, %f137;
	fma.rn.f32 	%f295, %f138, %f138, %f106;
	st.global.f32 	[%rd7], %f295;
	ld.global.f32 	%f139, [%rd41];
	ld.global.f32 	%f140, [%rd2];
	sub.f32 	%f141, %f139, %f140;
	ld.global.f32 	%f142, [%rd41+4];
	ld.global.f32 	%f143, [%rd2+4];
	sub.f32 	%f144, %f142, %f143;
	fma.rn.f32 	%f294, %f141, %f144, %f113;
	st.global.f32 	[%rd7+4], %f294;
	ld.global.f32 	%f145, [%rd41];
	ld.global.f32 	%f146, [%rd2];
	sub.f32 	%f147, %f145, %f146;
	ld.global.f32 	%f148, [%rd41+8];
	ld.global.f32 	%f149, [%rd2+8];
	sub.f32 	%f150, %f148, %f149;
	fma.rn.f32 	%f293, %f147, %f150, %f120;
	st.global.f32 	[%rd7+8], %f293;
	ld.global.f32 	%f151, [%rd41+4];
	ld.global.f32 	%f152, [%rd2+4];
	sub.f32 	%f153, %f151, %f152;
	fma.rn.f32 	%f292, %f153, %f153, %f124;
	st.global.f32 	[%rd7+16], %f292;
	ld.global.f32 	%f154, [%rd41+4];
	ld.global.f32 	%f155, [%rd2+4];
	sub.f32 	%f156, %f154, %f155;
	ld.global.f32 	%f157, [%rd41+8];
	ld.global.f32 	%f158, [%rd2+8];
	sub.f32 	%f159, %f157, %f158;
	fma.rn.f32 	%f291, %f156, %f159, %f131;
	st.global.f32 	[%rd7+20], %f291;
	ld.global.f32 	%f160, [%rd41+8];
	ld.global.f32 	%f161, [%rd2+8];
	sub.f32 	%f162, %f160, %f161;
	fma.rn.f32 	%f290, %f162, %f162, %f135;
	st.global.f32 	[%rd7+32], %f290;
	add.s32 	%r84, %r84, 2;
	add.s32 	%r83, %r83, 2;
	add.s32 	%r82, %r82, 2;
	setp.ne.s32 	%p10, %r84, 0;
	@%p10 bra 	$L__BB1_13;
	add.s32 	%r85, %r83, 1;
$L__BB1_15:
	and.b32  	%r66, %r33, 1;
	setp.eq.b32 	%p11, %r66, 1;
	not.pred 	%p12, %p11;
	@%p12 bra 	$L__BB1_17;
	add.s32 	%r67, %r85, %r16;
	mul.wide.s32 	%rd42, %r67, 4;
	add.s64 	%rd43, %rd4, %rd42;
	ld.global.u32 	%r68, [%rd43];
	mul.lo.s32 	%r69, %r68, 3;
	mul.wide.s32 	%rd44, %r69, 4;
	add.s64 	%rd45, %rd3, %rd44;
	ld.global.f32 	%f163, [%rd45];
	ld.global.f32 	%f164, [%rd2];
	sub.f32 	%f165, %f163, %f164;
	ld.global.f32 	%f166, [%rd7];
	fma.rn.f32 	%f167, %f165, %f165, %f166;
	st.global.f32 	[%rd7], %f167;
	ld.global.f32 	%f168, [%rd45];
	ld.global.f32 	%f169, [%rd2];
	sub.f32 	%f170, %f168, %f169;
	ld.global.f32 	%f171, [%rd45+4];
	ld.global.f32 	%f172, [%rd2+4];
	sub.f32 	%f173, %f171, %f172;
	ld.global.f32 	%f174, [%rd7+4];
	fma.rn.f32 	%f175, %f170, %f173, %f174;
	st.global.f32 	[%rd7+4], %f175;
	ld.global.f32 	%f176, [%rd45];
	ld.global.f32 	%f177, [%rd2];
	sub.f32 	%f178, %f176, %f177;
	ld.global.f32 	%f179, [%rd45+8];
	ld.global.f32 	%f180, [%rd2+8];
	sub.f32 	%f181, %f179, %f180;
	ld.global.f32 	%f182, [%rd7+8];
	fma.rn.f32 	%f183, %f178, %f181, %f182;
	st.global.f32 	[%rd7+8], %f183;
	ld.global.f32 	%f184, [%rd45+4];
	ld.global.f32 	%f185, [%rd2+4];
	sub.f32 	%f186, %f184, %f185;
	ld.global.f32 	%f187, [%rd7+16];
	fma.rn.f32 	%f188, %f186, %f186, %f187;
	st.global.f32 	[%rd7+16], %f188;
	ld.global.f32 	%f189, [%rd45+4];
	ld.global.f32 	%f190, [%rd2+4];
	sub.f32 	%f191, %f189, %f190;
	ld.global.f32 	%f192, [%rd45+8];
	ld.global.f32 	%f193, [%rd2+8];
	sub.f32 	%f194, %f192, %f193;
	ld.global.f32 	%f195, [%rd7+20];
	fma.rn.f32 	%f196, %f191, %f194, %f195;
	st.global.f32 	[%rd7+20], %f196;
	ld.global.f32 	%f197, [%rd45+8];
	ld.global.f32 	%f198, [%rd2+8];
	sub.f32 	%f199, %f197, %f198;
	ld.global.f32 	%f200, [%rd7+32];
	fma.rn.f32 	%f201, %f199, %f199, %f200;
	st.global.f32 	[%rd7+32], %f201;
$L__BB1_17:
	bar.sync 	0;
	mul.lo.s32 	%r70, %r1, 9;
	mul.wide.s32 	%rd46, %r70, 4;
	add.s64 	%rd8, %rd1, %rd46;
	ld.global.f32 	%f38, [%rd8+4];
	ld.global.f32 	%f39, [%rd8+8];
	mul.f32 	%f202, %f39, %f39;
	fma.rn.f32 	%f203, %f38, %f38, %f202;
	ld.global.f32 	%f40, [%rd8+20];
	mul.f32 	%f204, %f40, %f40;
	add.f32 	%f205, %f203, %f204;
	ld.global.f32 	%f41, [%rd8];
	ld.global.f32 	%f42, [%rd8+16];
	add.f32 	%f206, %f41, %f42;
	ld.global.f32 	%f207, [%rd8+32];
	add.f32 	%f208, %f206, %f207;
	div.rn.f32 	%f43, %f208, 0f40400000;
	sub.f32 	%f209, %f41, %f43;
	sub.f32 	%f210, %f42, %f43;
	mul.f32 	%f211, %f210, %f210;
	fma.rn.f32 	%f212, %f209, %f209, %f211;
	sub.f32 	%f213, %f207, %f43;
	fma.rn.f32 	%f214, %f213, %f213, %f212;
	fma.rn.f32 	%f215, %f205, 0f40000000, %f214;
	div.rn.f32 	%f216, %f215, 0f40C00000;
	sqrt.rn.f32 	%f217, %f216;
	add.f32 	%f44, %f217, %f217;
	mul.f32 	%f218, %f217, %f44;
	mul.f32 	%f219, %f217, %f218;
	rcp.rn.f32 	%f220, %f219;
	mul.f32 	%f221, %f210, %f213;
	sub.f32 	%f222, %f221, %f204;
	mul.f32 	%f223, %f209, %f222;
	mul.f32 	%f224, %f38, %f213;
	mul.f32 	%f225, %f39, %f40;
	sub.f32 	%f226, %f224, %f225;
	mul.f32 	%f227, %f38, %f226;
	sub.f32 	%f228, %f223, %f227;
	mul.f32 	%f229, %f40, %f38;
	mul.f32 	%f230, %f39, %f210;
	sub.f32 	%f231, %f229, %f230;
	fma.rn.f32 	%f232, %f39, %f231, %f228;
	mul.f32 	%f45, %f220, %f232;
	setp.le.f32 	%p13, %f45, 0fBF800000;
	mov.f64 	%fd38, 0d400921FB582D7365;
	@%p13 bra 	$L__BB1_20;
	setp.ge.f32 	%p14, %f45, 0f3F800000;
	mov.f64 	%fd38, 0d4000C152382D7365;
	@%p14 bra 	$L__BB1_20;
	abs.f32 	%f233, %f45;
	fma.rn.f32 	%f234, %f233, 0fBF000000, 0f3F000000;
	rsqrt.approx.ftz.f32 	%f235, %f234;
	mul.f32 	%f236, %f234, %f235;
	mul.f32 	%f237, %f235, 0fBF000000;
	fma.rn.f32 	%f238, %f236, %f237, 0f3F000000;
	fma.rn.f32 	%f239, %f236, %f238, %f236;
	setp.eq.f32 	%p15, %f233, 0f3F800000;
	selp.f32 	%f240, 0f00000000, %f239, %p15;
	setp.gt.f32 	%p16, %f233, 0f3F0F5C29;
	selp.f32 	%f241, %f240, %f233, %p16;
	copysign.f32 	%f242, %f45, %f241;
	mul.f32 	%f243, %f242, %f242;
	fma.rn.f32 	%f244, %f243, 0f3D10ECEF, 0f3C8B1ABB;
	fma.rn.f32 	%f245, %f244, %f243, 0f3CFC028C;
	fma.rn.f32 	%f246, %f245, %f243, 0f3D372139;
	fma.rn.f32 	%f247, %f246, %f243, 0f3D9993DB;
	fma.rn.f32 	%f248, %f247, %f243, 0f3E2AAAC6;
	mul.f32 	%f249, %f243, %f248;
	fma.rn.f32 	%f250, %f249, %f242, %f242;
	neg.f32 	%f251, %f250;
	selp.f32 	%f252, %f250, %f251, %p16;
	fma.rn.f32 	%f253, 0f3F6EE581, 0f3FD774EB, %f252;
	setp.gt.f32 	%p17, %f45, 0f3F0F5C29;
	selp.f32 	%f254, %f250, %f253, %p17;
	add.f32 	%f255, %f254, %f254;
	selp.f32 	%f256, %f255, %f254, %p16;
	div.rn.f32 	%f257, %f256, 0f40400000;
	cvt.f64.f32 	%fd11, %f257;
	add.f64 	%fd38, %fd11, 0d4000C152382D7365;
$L__BB1_20:
	abs.f64 	%fd3, %fd38;
	setp.neu.f64 	%p18, %fd3, 0d7FF0000000000000;
	@%p18 bra 	$L__BB1_22;
	mov.f64 	%fd17, 0d0000000000000000;
	mul.rn.f64 	%fd40, %fd38, %fd17;
	mov.b32 	%r87, 1;
	bra.uni 	$L__BB1_25;
$L__BB1_22:
	mul.f64 	%fd12, %fd38, 0d3FE45F306DC9C883;
	cvt.rni.s32.f64 	%r86, %fd12;
	cvt.rn.f64.s32 	%fd13, %r86;
	fma.rn.f64 	%fd14, %fd13, 0dBFF921FB54442D18, %fd38;
	fma.rn.f64 	%fd15, %fd13, 0dBC91A62633145C00, %fd14;
	fma.rn.f64 	%fd40, %fd13, 0dB97B839A252049C0, %fd15;
	setp.ltu.f64 	%p19, %fd3, 0d41E0000000000000;
	@%p19 bra 	$L__BB1_24;
	{ // callseq 3, 0
	.param .b64 param0;
	st.param.f64 	[param0], %fd38;
	.param .align 16 .b8 retval0[16];
	call.uni (retval0), 
	__internal_trig_reduction_slowpathd, 
	(
	param0
	);
	ld.param.f64 	%fd40, [retval0];
	ld.param.b32 	%r86, [retval0+8];
	} // callseq 3
$L__BB1_24:
	add.s32 	%r87, %r86, 1;
$L__BB1_25:
	ld.param.u64 	%rd54, [_Z7NormalsPfPiiiiS_S_S__param_7];
	cvta.to.global.u64 	%rd47, %rd54;
	shl.b32 	%r73, %r87, 6;
	cvt.u64.u32 	%rd48, %r73;
	and.b64  	%rd49, %rd48, 64;
	mov.u64 	%rd50, __cudart_sin_cos_coeffs;
	add.s64 	%rd51, %rd50, %rd49;
	mul.rn.f64 	%fd18, %fd40, %fd40;
	and.b32  	%r74, %r87, 1;
	setp.eq.b32 	%p20, %r74, 1;
	selp.f64 	%fd19, 0dBDA8FF8320FD8164, 0d3DE5DB65F9785EBA, %p20;
	ld.global.nc.v2.f64 	{%fd20, %fd21}, [%rd51];
	fma.rn.f64 	%fd22, %fd19, %fd18, %fd20;
	fma.rn.f64 	%fd23, %fd22, %fd18, %fd21;
	ld.global.nc.v2.f64 	{%fd24, %fd25}, [%rd51+16];
	fma.rn.f64 	%fd26, %fd23, %fd18, %fd24;
	fma.rn.f64 	%fd27, %fd26, %fd18, %fd25;
	ld.global.nc.v2.f64 	{%fd28, %fd29}, [%rd51+32];
	fma.rn.f64 	%fd30, %fd27, %fd18, %fd28;
	fma.rn.f64 	%fd31, %fd30, %fd18, %fd29;
	fma.rn.f64 	%fd32, %fd31, %fd40, %fd40;
	fma.rn.f64 	%fd33, %fd31, %fd18, 0d3FF0000000000000;
	selp.f64 	%fd34, %fd33, %fd32, %p20;
	and.b32  	%r75, %r87, 2;
	setp.eq.s32 	%p21, %r75, 0;
	mov.f64 	%fd35, 0d0000000000000000;
	sub.f64 	%fd36, %fd35, %fd34;
	selp.f64 	%fd37, %fd34, %fd36, %p21;
	cvt.rn.f32.f64 	%f258, %fd37;
	fma.rn.f32 	%f259, %f44, %f258, %f43;
	sub.f32 	%f260, %f41, %f259;
	st.global.f32 	[%rd8], %f260;
	sub.f32 	%f261, %f42, %f259;
	div.rn.f32 	%f262, %f38, %f260;
	mul.f32 	%f263, %f260, %f262;
	sub.f32 	%f264, %f38, %f263;
	st.global.f32 	[%rd8+12], %f264;
	mul.f32 	%f265, %f38, %f262;
	sub.f32 	%f266, %f261, %f265;
	st.global.f32 	[%rd8+16], %f266;
	mul.f32 	%f267, %f39, %f262;
	sub.f32 	%f268, %f40, %f267;
	st.global.f32 	[%rd8+20], %f268;
	neg.f32 	%f269, %f268;
	div.rn.f32 	%f270, %f269, %f266;
	fma.rn.f32 	%f271, %f38, %f270, %f39;
	neg.f32 	%f272, %f271;
	div.rn.f32 	%f273, %f272, %f260;
	mul.f32 	%f274, %f273, %f273;
	fma.rn.f32 	%f275, %f270, %f270, %f274;
	add.f32 	%f276, %f275, 0f3F800000;
	sqrt.rn.f32 	%f277, %f276;
	div.rn.f32 	%f278, %f273, %f277;
	mul.lo.s32 	%r76, %r1, 3;
	mul.wide.s32 	%rd52, %r76, 4;
	add.s64 	%rd53, %rd47, %rd52;
	st.global.f32 	[%rd53], %f278;
	div.rn.f32 	%f279, %f270, %f277;
	st.global.f32 	[%rd53+4], %f279;
	rcp.rn.f32 	%f280, %f277;
	st.global.f32 	[%rd53+8], %f280;
	ret;

}
	// .globl	_Z8MatchingPfS_iPi
.visible .entry _Z8MatchingPfS_iPi(
	.param .u64 .ptr .align 1 _Z8MatchingPfS_iPi_param_0,
	.param .u64 .ptr .align 1 _Z8MatchingPfS_iPi_param_1,
	.param .u32 _Z8MatchingPfS_iPi_param_2,
	.param .u64 .ptr .align 1 _Z8MatchingPfS_iPi_param_3
)
{
	.reg .pred 	%p<38>;
	.reg .b32 	%r<50>;
	.reg .b32 	%f<16>;
	.reg .b64 	%rd<15>;
	.reg .b64 	%fd<53>;

	ld.param.u64 	%rd6, [_Z8MatchingPfS_iPi_param_0];
	ld.param.u64 	%rd7, [_Z8MatchingPfS_iPi_param_1];
	ld.param.u32 	%r13, [_Z8MatchingPfS_iPi_param_2];
	ld.param.u64 	%rd8, [_Z8MatchingPfS_iPi_param_3];
	setp.lt.s32 	%p2, %r13, 1;
	@%p2 bra 	$L__BB2_20;
	mov.u32 	%r15, %tid.x;
	mov.u32 	%r16, %ntid.x;
	mov.u32 	%r17, %ctaid.x;
	mad.lo.s32 	%r18, %r17, %r16, %r15;
	cvta.to.global.u64 	%rd9, %rd6;
	cvta.to.global.u64 	%rd10, %rd8;
	mul.lo.s32 	%r19, %r18, 3;
	mul.wide.s32 	%rd11, %r19, 4;
	add.s64 	%rd1, %rd9, %rd11;
	mov.f64 	%fd21, 0d4000000000000000;
	{
	.reg .b32 %temp; 
	mov.b64 	{%temp, %r1}, %fd21;
	}
	and.b32  	%r2, %r1, 2146435072;
	setp.eq.s32 	%p3, %r2, 1062207488;
	setp.lt.s32 	%p4, %r1, 0;
	selp.b32 	%r3, 0, 2146435072, %p4;
	and.b32  	%r20, %r1, 2147483647;
	setp.ne.s32 	%p5, %r20, 1071644672;
	and.pred  	%p1, %p3, %p5;
	or.b32  	%r4, %r3, -2147483648;
	mul.wide.s32 	%rd12, %r18, 4;
	add.s64 	%rd2, %rd10, %rd12;
	neg.s32 	%r48, %r13;
	cvta.to.global.u64 	%rd13, %rd7;
	add.s64 	%rd14, %rd13, 4;
	mov.f32 	%f15, 0f47C35000;
	mov.b32 	%r49, 0;
$L__BB2_2:
	setp.lt.s32 	%p6, %r1, 0;
	setp.eq.s32 	%p7, %r2, 1062207488;
	ld.global.f32 	%f8, [%rd1];
	ld.global.f32 	%f9, [%rd14+-4];
	sub.f32 	%f2, %f8, %f9;
	cvt.f64.f32 	%fd1, %f2;
	{
	.reg .b32 %temp; 
	mov.b64 	{%temp, %r8}, %fd1;
	}
	abs.f64 	%fd2, %fd1;
	{ // callseq 4, 0
	.param .b64 param0;
	st.param.f64 	[param0], %fd2;
	.param .b64 retval0;
	call.uni (retval0), 
	__internal_accurate_pow, 
	(
	param0
	);
	ld.param.f64 	%fd22, [retval0];
	} // callseq 4
	setp.lt.s32 	%p9, %r8, 0;
	neg.f64 	%fd24, %fd22;
	selp.f64 	%fd25, %fd24, %fd22, %p7;
	selp.f64 	%fd26, %fd25, %fd22, %p9;
	setp.eq.f32 	%p10, %f2, 0f00000000;
	selp.b32 	%r21, %r8, 0, %p7;
	or.b32  	%r22, %r21, 2146435072;
	selp.b32 	%r23, %r22, %r21, %p6;
	mov.b32 	%r24, 0;
	mov.b64 	%fd27, {%r24, %r23};
	selp.f64 	%fd50, %fd27, %fd26, %p10;
	add.f64 	%fd28, %fd1, 0d4000000000000000;
	{
	.reg .b32 %temp; 
	mov.b64 	{%temp, %r25}, %fd28;
	}
	and.b32  	%r26, %r25, 2146435072;
	setp.ne.s32 	%p11, %r26, 2146435072;
	@%p11 bra 	$L__BB2_7;
	setp.num.f32 	%p12, %f2, %f2;
	@%p12 bra 	$L__BB2_5;
	mov.f64 	%fd29, 0d4000000000000000;
	add.rn.f64 	%fd50, %fd1, %fd29;
	bra.uni 	$L__BB2_7;
$L__BB2_5:
	setp.neu.f64 	%p13, %fd2, 0d7FF0000000000000;
	@%p13 bra 	$L__BB2_7;
	setp.lt.s32 	%p14, %r8, 0;
	selp.b32 	%r27, %r4, %r3, %p1;
	selp.b32 	%r28, %r27, %r3, %p14;
	mov.b32 	%r29, 0;
	mov.b64 	%fd50, {%r29, %r28};
$L__BB2_7:
	setp.lt.s32 	%p15, %r1, 0;
	setp.eq.s32 	%p16, %r2, 1062207488;
	setp.eq.f32 	%p18, %f2, 0f3F800000;
	selp.f64 	%fd7, 0d3FF0000000000000, %fd50, %p18;
	ld.global.f32 	%f10, [%rd1+4];
	ld.global.f32 	%f11, [%rd14];
	sub.f32 	%f3, %f10, %f11;
	cvt.f64.f32 	%fd8, %f3;
	{
	.reg .b32 %temp; 
	mov.b64 	{%temp, %r9}, %fd8;
	}
	abs.f64 	%fd9, %fd8;
	{ // callseq 5, 0
	.param .b64 param0;
	st.param.f64 	[param0], %fd9;
	.param .b64 retval0;
	call.uni (retval0), 
	__internal_accurate_pow, 
	(
	param0
	);
	ld.param.f64 	%fd30, [retval0];
	} // callseq 5
	setp.lt.s32 	%p19, %r9, 0;
	neg.f64 	%fd32, %fd30;
	selp.f64 	%fd33, %fd32, %fd30, %p16;
	selp.f64 	%fd34, %fd33, %fd30, %p19;
	setp.eq.f32 	%p20, %f3, 0f00000000;
	selp.b32 	%r30, %r9, 0, %p16;
	or.b32  	%r31, %r30, 2146435072;
	selp.b32 	%r32, %r31, %r30, %p15;
	mov.b32 	%r33, 0;
	mov.b64 	%fd35, {%r33, %r32};
	selp.f64 	%fd51, %fd35, %fd34, %p20;
	add.f64 	%fd36, %fd8, 0d4000000000000000;
	{
	.reg .b32 %temp; 
	mov.b64 	{%temp, %r34}, %fd36;
	}
	and.b32  	%r35, %r34, 2146435072;
	setp.ne.s32 	%p21, %r35, 2146435072;
	@%p21 bra 	$L__BB2_12;
	setp.num.f32 	%p22, %f3, %f3;
	@%p22 bra 	$L__BB2_10;
	mov.f64 	%fd37, 0d4000000000000000;
	add.rn.f64 	%fd51, %fd8, %fd37;
	bra.uni 	$L__BB2_12;
$L__BB2_10:
	setp.neu.f64 	%p23, %fd9, 0d7FF0000000000000;
	@%p23 bra 	$L__BB2_12;
	setp.lt.s32 	%p24, %r9, 0;
	selp.b32 	%r36, %r4, %r3, %p1;
	selp.b32 	%r37, %r36, %r3, %p24;
	mov.b32 	%r38, 0;
	mov.b64 	%fd51, {%r38, %r37};
$L__BB2_12:
	setp.lt.s32 	%p25, %r1, 0;
	setp.eq.s32 	%p26, %r2, 1062207488;
	setp.eq.f32 	%p28, %f3, 0f3F800000;
	selp.f64 	%fd38, 0d3FF0000000000000, %fd51, %p28;
	add.f64 	%fd14, %fd7, %fd38;
	ld.global.f32 	%f12, [%rd1+8];
	ld.global.f32 	%f13, [%rd14+4];
	sub.f32 	%f4, %f12, %f13;
	cvt.f64.f32 	%fd15, %f4;
	{
	.reg .b32 %temp; 
	mov.b64 	{%temp, %r10}, %fd15;
	}
	abs.f64 	%fd16, %fd15;
	{ // callseq 6, 0
	.param .b64 param0;
	st.param.f64 	[param0], %fd16;
	.param .b64 retval0;
	call.uni (retval0), 
	__internal_accurate_pow, 
	(
	param0
	);
	ld.param.f64 	%fd39, [retval0];
	} // callseq 6
	setp.lt.s32 	%p29, %r10, 0;
	neg.f64 	%fd41, %fd39;
	selp.f64 	%fd42, %fd41, %fd39, %p26;
	selp.f64 	%fd43, %fd42, %fd39, %p29;
	setp.eq.f32 	%p30, %f4, 0f00000000;
	selp.b32 	%r39, %r10, 0, %p26;
	or.b32  	%r40, %r39, 2146435072;
	selp.b32 	%r41, %r40, %r39, %p25;
	mov.b32 	%r42, 0;
	mov.b64 	%fd44, {%r42, %r41};
	selp.f64 	%fd52, %fd44, %fd43, %p30;
	add.f64 	%fd45, %fd15, 0d4000000000000000;
	{
	.reg .b32 %temp; 
	mov.b64 	{%temp, %r43}, %fd45;
	}
	and.b32  	%r44, %r43, 2146435072;
	setp.ne.s32 	%p31, %r44, 2146435072;
	@%p31 bra 	$L__BB2_17;
	setp.num.f32 	%p32, %f4, %f4;
	@%p32 bra 	$L__BB2_15;
	mov.f64 	%fd46, 0d4000000000000000;
	add.rn.f64 	%fd52, %fd15, %fd46;
	bra.uni 	$L__BB2_17;
$L__BB2_15:
	setp.neu.f64 	%p33, %fd16, 0d7FF0000000000000;
	@%p33 bra 	$L__BB2_17;
	setp.lt.s32 	%p34, %r10, 0;
	selp.b32 	%r45, %r4, %r3, %p1;
	selp.b32 	%r46, %r45, %r3, %p34;
	mov.b32 	%r47, 0;
	mov.b64 	%fd52, {%r47, %r46};
$L__BB2_17:
	setp.eq.f32 	%p35, %f4, 0f3F800000;
	selp.f64 	%fd47, 0d3FF0000000000000, %fd52, %p35;
	add.f64 	%fd48, %fd14, %fd47;
	sqrt.rn.f64 	%fd49, %fd48;
	cvt.rn.f32.f64 	%f5, %fd49;
	setp.leu.f32 	%p36, %f15, %f5;
	@%p36 bra 	$L__BB2_19;
	st.global.u32 	[%rd2], %r49;
	mov.f32 	%f15, %f5;
$L__BB2_19:
	add.s32 	%r49, %r49, 1;
	add.s32 	%r48, %r48, 1;
	setp.ne.s32 	%p37, %r48, 0;
	add.s64 	%rd14, %rd14, 12;
	@%p37 bra 	$L__BB2_2;
$L__BB2_20:
	ret;

}
	// .globl	_Z3CxbPfiS_iPiS_S_S_S_S_S_
.visible .entry _Z3CxbPfiS_iPiS_S_S_S_S_S_(
	.param .u64 .ptr .align 1 _Z3CxbPfiS_iPiS_S_S_S_S_S__param_0,
	.param .u32 _Z3CxbPfiS_iPiS_S_S_S_S_S__param_1,
	.param .u64 .ptr .align 1 _Z3CxbPfiS_iPiS_S_S_S_S_S__param_2,
	.param .u32 _Z3CxbPfiS_iPiS_S_S_S_S_S__param_3,
	.param .u64 .ptr .align 1 _Z3CxbPfiS_iPiS_S_S_S_S_S__param_4,
	.param .u64 .ptr .align 1 _Z3CxbPfiS_iPiS_S_S_S_S_S__param_5,
	.param .u64 .ptr .align 1 _Z3CxbPfiS_iPiS_S_S_S_S_S__param_6,
	.param .u64 .ptr .align 1 _Z3CxbPfiS_iPiS_S_S_S_S_S__param_7,
	.param .u64 .ptr .align 1 _Z3CxbPfiS_iPiS_S_S_S_S_S__param_8,
	.param .u64 .ptr .align 1 _Z3CxbPfiS_iPiS_S_S_S_S_S__param_9,
	.param .u64 .ptr .align 1 _Z3CxbPfiS_iPiS_S_S_S_S_S__param_10
)
{
	.reg .pred 	%p<5>;
	.reg .b32 	%r<18>;
	.reg .b32 	%f<224>;
	.reg .b64 	%rd<41>;

	ld.param.u64 	%rd8, [_Z3CxbPfiS_iPiS_S_S_S_S_S__param_0];
	ld.param.u32 	%r4, [_Z3CxbPfiS_iPiS_S_S_S_S_S__param_1];
	ld.param.u64 	%rd9, [_Z3CxbPfiS_iPiS_S_S_S_S_S__param_2];
	ld.param.u64 	%rd10, [_Z3CxbPfiS_iPiS_S_S_S_S_S__param_4];
	ld.param.u64 	%rd11, [_Z3CxbPfiS_iPiS_S_S_S_S_S__param_5];
	ld.param.u64 	%rd12, [_Z3CxbPfiS_iPiS_S_S_S_S_S__param_6];
	ld.param.u64 	%rd13, [_Z3CxbPfiS_iPiS_S_S_S_S_S__param_7];
	ld.param.u64 	%rd14, [_Z3CxbPfiS_iPiS_S_S_S_S_S__param_8];
	cvta.to.global.u64 	%rd1, %rd14;
	cvta.to.global.u64 	%rd15, %rd9;
	cvta.to.global.u64 	%rd2, %rd13;
	cvta.to.global.u64 	%rd16, %rd12;
	cvta.to.global.u64 	%rd17, %rd11;
	cvta.to.global.u64 	%rd18, %rd8;
	cvta.to.global.u64 	%rd19, %rd10;
	mov.u32 	%r5, %ctaid.x;
	mov.u32 	%r6, %ntid.x;
	mov.u32 	%r7, %tid.x;
	mad.lo.s32 	%r1, %r5, %r6, %r7;
	mul.wide.s32 	%rd20, %r1, 4;
	add.s64 	%rd21, %rd19, %rd20;
	ld.global.u32 	%r8, [%rd21];
	mul.wide.s32 	%rd22, %r4, 4;
	{ // callseq 7, 0
	.param .b64 param0;
	st.param.b64 	[param0], %rd22;
	.param .b64 retval0;
	call.uni (retval0), 
	malloc, 
	(
	param0
	);
	ld.param.b64 	%rd23, [retval0];
	} // callseq 7
	mul.lo.s32 	%r9, %r1, 3;
	mul.wide.s32 	%rd24, %r9, 4;
	add.s64 	%rd25, %rd18, %rd24;
	ld.global.f32 	%f1, [%rd25+4];
	mul.lo.s32 	%r10, %r8, 3;
	mul.wide.s32 	%rd26, %r10, 4;
	add.s64 	%rd27, %rd17, %rd26;
	ld.global.f32 	%f2, [%rd27+8];
	mul.f32 	%f3, %f1, %f2;
	ld.global.f32 	%f4, [%rd25+8];
	ld.global.f32 	%f5, [%rd27+4];
	mul.f32 	%f6, %f4, %f5;
	sub.f32 	%f7, %f3, %f6;
	mul.lo.s32 	%r11, %r1, 6;
	mul.wide.s32 	%rd28, %r11, 4;
	add.s64 	%rd29, %rd16, %rd28;
	st.global.f32 	[%rd29], %f7;
	ld.global.f32 	%f8, [%rd25+8];
	ld.global.f32 	%f9, [%rd27];
	mul.f32 	%f10, %f8, %f9;
	ld.global.f32 	%f11, [%rd25];
	ld.global.f32 	%f12, [%rd27+8];
	mul.f32 	%f13, %f11, %f12;
	sub.f32 	%f14, %f10, %f13;
	st.global.f32 	[%rd29+4], %f14;
	ld.global.f32 	%f15, [%rd25];
	ld.global.f32 	%f16, [%rd27+4];
	mul.f32 	%f17, %f15, %f16;
	ld.global.f32 	%f18, [%rd25+4];
	ld.global.f32 	%f19, [%rd27];
	mul.f32 	%f20, %f18, %f19;
	sub.f32 	%f21, %f17, %f20;
	st.global.f32 	[%rd29+8], %f21;
	ld.global.f32 	%f22, [%rd27];
	st.global.f32 	[%rd29+12], %f22;
	ld.global.f32 	%f23, [%rd27+4];
	st.global.f32 	[%rd29+16], %f23;
	ld.global.f32 	%f24, [%rd27+8];
	st.global.f32 	[%rd29+20], %f24;
	mul.f32 	%f25, %f7, %f7;
	mul.lo.s32 	%r12, %r1, 21;
	mul.wide.s32 	%rd30, %r12, 4;
	add.s64 	%rd4, %rd2, %rd30;
	st.global.f32 	[%rd4], %f25;
	ld.global.f32 	%f26, [%rd29];
	ld.global.f32 	%f27, [%rd29+4];
	mul.f32 	%f28, %f26, %f27;
	st.global.f32 	[%rd4+4], %f28;
	ld.global.f32 	%f29, [%rd29];
	ld.global.f32 	%f30, [%rd29+8];
	mul.f32 	%f31, %f29, %f30;
	st.global.f32 	[%rd4+8], %f31;
	ld.global.f32 	%f32, [%rd29];
	ld.global.f32 	%f33, [%rd29+12];
	mul.f32 	%f34, %f32, %f33;
	st.global.f32 	[%rd4+12], %f34;
	ld.global.f32 	%f35, [%rd29];
	ld.global.f32 	%f36, [%rd29+16];
	mul.f32 	%f37, %f35, %f36;
	st.global.f32 	[%rd4+16], %f37;
	ld.global.f32 	%f38, [%rd29];
	ld.global.f32 	%f39, [%rd29+20];
	mul.f32 	%f40, %f38, %f39;
	st.global.f32 	[%rd4+20], %f40;
	ld.global.f32 	%f41, [%rd29+4];
	mul.f32 	%f42, %f41, %f41;
	st.global.f32 	[%rd4+24], %f42;
	ld.global.f32 	%f43, [%rd29+4];
	ld.global.f32 	%f44, [%rd29+8];
	mul.f32 	%f45, %f43, %f44;
	st.global.f32 	[%rd4+28], %f45;
	ld.global.f32 	%f46, [%rd29+4];
	ld.global.f32 	%f47, [%rd29+12];
	mul.f32 	%f48, %f46, %f47;
	st.global.f32 	[%rd4+32], %f48;
	ld.global.f32 	%f49, [%rd29+4];
	ld.global.f32 	%f50, [%rd29+16];
	mul.f32 	%f51, %f49, %f50;
	st.global.f32 	[%rd4+36], %f51;
	ld.global.f32 	%f52, [%rd29+4];
	ld.global.f32 	%f53, [%rd29+20];
	mul.f32 	%f54, %f52, %f53;
	st.global.f32 	[%rd4+40], %f54;
	ld.global.f32 	%f55, [%rd29+8];
	mul.f32 	%f56, %f55, %f55;
	st.global.f32 	[%rd4+44], %f56;
	ld.global.f32 	%f57, [%rd29+8];
	ld.global.f32 	%f58, [%rd29+12];
	mul.f32 	%f59, %f57, %f58;
	st.global.f32 	[%rd4+48], %f59;
	ld.global.f32 	%f60, [%rd29+8];
	ld.global.f32 	%f61, [%rd29+16];
	mul.f32 	%f62, %f60, %f61;
	st.global.f32 	[%rd4+52], %f62;
	ld.global.f32 	%f63, [%rd29+8];
	ld.global.f32 	%f64, [%rd29+20];
	mul.f32 	%f65, %f63, %f64;
	st.global.f32 	[%rd4+56], %f65;
	ld.global.f32 	%f66, [%rd29+12];
	mul.f32 	%f67, %f66, %f66;
	st.global.f32 	[%rd4+60], %f67;
	ld.global.f32 	%f68, [%rd29+12];
	ld.global.f32 	%f69, [%rd29+16];
	mul.f32 	%f70, %f68, %f69;
	st.global.f32 	[%rd4+64], %f70;
	ld.global.f32 	%f71, [%rd29+12];
	ld.global.f32 	%f72, [%rd29+20];
	mul.f32 	%f73, %f71, %f72;
	st.global.f32 	[%rd4+68], %f73;
	ld.global.f32 	%f74, [%rd29+16];
	mul.f32 	%f75, %f74, %f74;
	st.global.f32 	[%rd4+72], %f75;
	ld.global.f32 	%f76, [%rd29+16];
	ld.global.f32 	%f77, [%rd29+20];
	mul.f32 	%f78, %f76, %f77;
	st.global.f32 	[%rd4+76], %f78;
	ld.global.f32 	%f79, [%rd29+20];
	mul.f32 	%f80, %f79, %f79;
	st.global.f32 	[%rd4+80], %f80;
	ld.global.f32 	%f81, [%rd25];
	add.s64 	%rd31, %rd15, %rd24;
	ld.global.f32 	%f82, [%rd31];
	sub.f32 	%f83, %f81, %f82;
	ld.global.f32 	%f84, [%rd29+12];
	ld.global.f32 	%f85, [%rd25+4];
	ld.global.f32 	%f86, [%rd31+4];
	sub.f32 	%f87, %f85, %f86;
	ld.global.f32 	%f88, [%rd29+16];
	mul.f32 	%f89, %f87, %f88;
	fma.rn.f32 	%f90, %f83, %f84, %f89;
	ld.global.f32 	%f91, [%rd25+8];
	ld.global.f32 	%f92, [%rd31+8];
	sub.f32 	%f93, %f91, %f92;
	ld.global.f32 	%f94, [%rd29+20];
	fma.rn.f32 	%f95, %f93, %f94, %f90;
	add.s64 	%rd32, %rd23, %rd20;
	st.f32 	[%rd32], %f95;
	ld.global.f32 	%f96, [%rd29];
	mul.f32 	%f97, %f96, %f95;
	add.s64 	%rd5, %rd1, %rd28;
	st.global.f32 	[%rd5], %f97;
	ld.global.f32 	%f98, [%rd29+4];
	ld.f32 	%f99, [%rd32];
	mul.f32 	%f100, %f98, %f99;
	st.global.f32 	[%rd5+4], %f100;
	ld.global.f32 	%f101, [%rd29+8];
	ld.f32 	%f102, [%rd32];
	mul.f32 	%f103, %f101, %f102;
	st.global.f32 	[%rd5+8], %f103;
	ld.global.f32 	%f104, [%rd29+12];
	ld.f32 	%f105, [%rd32];
	mul.f32 	%f106, %f104, %f105;
	st.global.f32 	[%rd5+12], %f106;
	ld.global.f32 	%f107, [%rd29+16];
	ld.f32 	%f108, [%rd32];
	mul.f32 	%f109, %f107, %f108;
	st.global.f32 	[%rd5+16], %f109;
	ld.global.f32 	%f110, [%rd29+20];
	ld.f32 	%f111, [%rd32];
	mul.f32 	%f112, %f110, %f111;
	st.global.f32 	[%rd5+20], %f112;
	bar.sync 	0;
	setp.lt.s32 	%p1, %r4, 2;
	@%p1 bra 	$L__BB3_5;
	mov.b32 	%r17, 1;
$L__BB3_2:
	shl.b32 	%r3, %r17, 1;
	add.s32 	%r14, %r3, -1;
	and.b32  	%r15, %r14, %r1;
	setp.ne.s32 	%p2, %r15, 0;
	@%p2 bra 	$L__BB3_4;
	mul.wide.s32 	%rd33, %r17, 84;
	add.s64 	%rd34, %rd4, %rd33;
	ld.global.f32 	%f113, [%rd34];
	ld.global.f32 	%f114, [%rd4];
	add.f32 	%f115, %f113, %f114;
	st.global.f32 	[%rd4], %f115;
	ld.global.f32 	%f116, [%rd34+4];
	ld.global.f32 	%f117, [%rd4+4];
	add.f32 	%f118, %f116, %f117;
	st.global.f32 	[%rd4+4], %f118;
	ld.global.f32 	%f119, [%rd34+8];
	ld.global.f32 	%f120, [%rd4+8];
	add.f32 	%f121, %f119, %f120;
	st.global.f32 	[%rd4+8], %f121;
	ld.global.f32 	%f122, [%rd34+12];
	ld.global.f32 	%f123, [%rd4+12];
	add.f32 	%f124, %f122, %f123;
	st.global.f32 	[%rd4+12], %f124;
	ld.global.f32 	%f125, [%rd34+16];
	ld.global.f32 	%f126, [%rd4+16];
	add.f32 	%f127, %f125, %f126;
	st.global.f32 	[%rd4+16], %f127;
	ld.global.f32 	%f128, [%rd34+20];
	ld.global.f32 	%f129, [%rd4+20];
	add.f32 	%f130, %f128, %f129;
	st.global.f32 	[%rd4+20], %f130;
	ld.global.f32 	%f131, [%rd34+24];
	ld.global.f32 	%f132, [%rd4+24];
	add.f32 	%f133, %f131, %f132;
	st.global.f32 	[%rd4+24], %f133;
	ld.global.f32 	%f134, [%rd34+28];
	ld.global.f32 	%f135, [%rd4+28];
	add.f32 	%f136, %f134, %f135;
	st.global.f32 	[%rd4+28], %f136;
	ld.global.f32 	%f137, [%rd34+32];
	ld.global.f32 	%f138, [%rd4+32];
	add.f32 	%f139, %f137, %f138;
	st.global.f32 	[%rd4+32], %f139;
	ld.global.f32 	%f140, [%rd34+36];
	ld.global.f32 	%f141, [%rd4+36];
	add.f32 	%f142, %f140, %f141;
	st.global.f32 	[%rd4+36], %f142;
	ld.global.f32 	%f143, [%rd34+40];
	ld.global.f32 	%f144, [%rd4+40];
	add.f32 	%f145, %f143, %f144;
	st.global.f32 	[%rd4+40], %f145;
	ld.global.f32 	%f146, [%rd34+44];
	ld.global.f32 	%f147, [%rd4+44];
	add.f32 	%f148, %f146, %f147;
	st.global.f32 	[%rd4+44], %f148;
	ld.global.f32 	%f149, [%rd34+48];
	ld.global.f32 	%f150, [%rd4+48];
	add.f32 	%f151, %f149, %f150;
	st.global.f32 	[%rd4+48], %f151;
	ld.global.f32 	%f152, [%rd34+52];
	ld.global.f32 	%f153, [%rd4+52];
	add.f32 	%f154, %f152, %f153;
	st.global.f32 	[%rd4+52], %f154;
	ld.global.f32 	%f155, [%rd34+56];
	ld.global.f32 	%f156, [%rd4+56];
	add.f32 	%f157, %f155, %f156;
	st.global.f32 	[%rd4+56], %f157;
	ld.global.f32 	%f158, [%rd34+60];
	ld.global.f32 	%f159, [%rd4+60];
	add.f32 	%f160, %f158, %f159;
	st.global.f32 	[%rd4+60], %f160;
	ld.global.f32 	%f161, [%rd34+64];
	ld.global.f32 	%f162, [%rd4+64];
	add.f32 	%f163, %f161, %f162;
	st.global.f32 	[%rd4+64], %f163;
	ld.global.f32 	%f164, [%rd34+68];
	ld.global.f32 	%f165, [%rd4+68];
	add.f32 	%f166, %f164, %f165;
	st.global.f32 	[%rd4+68], %f166;
	ld.global.f32 	%f167, [%rd34+72];
	ld.global.f32 	%f168, [%rd4+72];
	add.f32 	%f169, %f167, %f168;
	st.global.f32 	[%rd4+72], %f169;
	ld.global.f32 	%f170, [%rd34+76];
	ld.global.f32 	%f171, [%rd4+76];
	add.f32 	%f172, %f170, %f171;
	st.global.f32 	[%rd4+76], %f172;
	ld.global.f32 	%f173, [%rd34+80];
	ld.global.f32 	%f174, [%rd4+80];
	add.f32 	%f175, %f173, %f174;
	st.global.f32 	[%rd4+80], %f175;
	mul.wide.s32 	%rd35, %r17, 24;
	add.s64 	%rd36, %rd5, %rd35;
	ld.global.f32 	%f176, [%rd36];
	ld.global.f32 	%f177, [%rd5];
	add.f32 	%f178, %f176, %f177;
	st.global.f32 	[%rd5], %f178;
	ld.global.f32 	%f179, [%rd36+4];
	ld.global.f32 	%f180, [%rd5+4];
	add.f32 	%f181, %f179, %f180;
	st.global.f32 	[%rd5+4], %f181;
	ld.global.f32 	%f182, [%rd36+8];
	ld.global.f32 	%f183, [%rd5+8];
	add.f32 	%f184, %f182, %f183;
	st.global.f32 	[%rd5+8], %f184;
	ld.global.f32 	%f185, [%rd36+12];
	ld.global.f32 	%f186, [%rd5+12];
	add.f32 	%f187, %f185, %f186;
	st.global.f32 	[%rd5+12], %f187;
	ld.global.f32 	%f188, [%rd36+16];
	ld.global.f32 	%f189, [%rd5+16];
	add.f32 	%f190, %f188, %f189;
	st.global.f32 	[%rd5+16], %f190;
	ld.global.f32 	%f191, [%rd36+20];
	ld.global.f32 	%f192, [%rd5+20];
	add.f32 	%f193, %f191, %f192;
	st.global.f32 	[%rd5+20], %f193;
$L__BB3_4:
	ld.param.u32 	%r16, [_Z3CxbPfiS_iPiS_S_S_S_S_S__param_1];
	bar.sync 	0;
	setp.lt.s32 	%p3, %r3, %r16;
	mov.u32 	%r17, %r3;
	@%p3 bra 	$L__BB3_2;
$L__BB3_5:
	setp.ne.s32 	%p4, %r1, 0;
	@%p4 bra 	$L__BB3_7;
	ld.param.u64 	%rd40, [_Z3CxbPfiS_iPiS_S_S_S_S_S__param_10];
	ld.param.u64 	%rd39, [_Z3CxbPfiS_iPiS_S_S_S_S_S__param_9];
	cvta.to.global.u64 	%rd37, %rd40;
	cvta.to.global.u64 	%rd38, %rd39;
	ld.global.f32 	%f194, [%rd2];
	st.global.f32 	[%rd38], %f194;
	ld.global.f32 	%f195, [%rd2+4];
	st.global.f32 	[%rd38+24], %f195;
	ld.global.f32 	%f196, [%rd2+8];
	st.global.f32 	[%rd38+48], %f196;
	ld.global.f32 	%f197, [%rd2+12];
	st.global.f32 	[%rd38+72], %f197;
	ld.global.f32 	%f198, [%rd2+16];
	st.global.f32 	[%rd38+96], %f198;
	ld.global.f32 	%f199, [%rd2+20];
	st.global.f32 	[%rd38+120], %f199;
	ld.global.f32 	%f200, [%rd2+24];
	st.global.f32 	[%rd38+28], %f200;
	ld.global.f32 	%f201, [%rd2+28];
	st.global.f32 	[%rd38+52], %f201;
	ld.global.f32 	%f202, [%rd2+32];
	st.global.f32 	[%rd38+76], %f202;
	ld.global.f32 	%f203, [%rd2+36];
	st.global.f32 	[%rd38+100], %f203;
	ld.global.f32 	%f204, [%rd2+40];
	st.global.f32 	[%rd38+124], %f204;
	ld.global.f32 	%f205, [%rd2+44];
	st.global.f32 	[%rd38+56], %f205;
	ld.global.f32 	%f206, [%rd2+48];
	st.global.f32 	[%rd38+80], %f206;
	ld.global.f32 	%f207, [%rd2+52];
	st.global.f32 	[%rd38+104], %f207;
	ld.global.f32 	%f208, [%rd2+56];
	st.global.f32 	[%rd38+128], %f208;
	ld.global.f32 	%f209, [%rd2+60];
	st.global.f32 	[%rd38+84], %f209;
	ld.global.f32 	%f210, [%rd2+64];
	st.global.f32 	[%rd38+108], %f210;
	ld.global.f32 	%f211, [%rd2+68];
	st.global.f32 	[%rd38+132], %f211;
	ld.global.f32 	%f212, [%rd2+72];
	st.global.f32 	[%rd38+112], %f212;
	ld.global.f32 	%f213, [%rd2+76];
	st.global.f32 	[%rd38+136], %f213;
	ld.global.f32 	%f214, [%rd2+80];
	st.global.f32 	[%rd38+140], %f214;
	ld.global.f32 	%f215, [%rd1];
	st.global.f32 	[%rd37], %f215;
	ld.global.f32 	%f216, [%rd1+4];
	st.global.f32 	[%rd37+4], %f216;
	ld.global.f32 	%f217, [%rd1+8];
	st.global.f32 	[%rd37+8], %f217;
	ld.global.f32 	%f218, [%rd1+12];
	st.global.f32 	[%rd37+12], %f218;
	ld.global.f32 	%f219, [%rd1+16];
	st.global.f32 	[%rd37+16], %f219;
	ld.global.f32 	%f220, [%rd1+20];
	st.global.f32 	[%rd37+20], %f220;
	ld.global.f32 	%f221, [%rd1+24];
	st.global.f32 	[%rd37+24], %f221;
	ld.global.f32 	%f222, [%rd1+28];
	st.global.f32 	[%rd37+28], %f222;
	ld.global.f32 	%f223, [%rd1];
	st.global.f32 	[%rd37+24], %f223;
$L__BB3_7:
	{ // callseq 8, 0
	.param .b64 param0;
	st.param.b64 	[param0], %rd23;
	call.uni 
	free, 
	(
	param0
	);
	} // callseq 8
	ret;

}
	// .globl	_Z3RyTPfS_S_S_
.visible .entry _Z3RyTPfS_S_S_(
	.param .u64 .ptr .align 1 _Z3RyTPfS_S_S__param_0,
	.param .u64 .ptr .align 1 _Z3RyTPfS_S_S__param_1,
	.param .u64 .ptr .align 1 _Z3RyTPfS_S_S__param_2,
	.param .u64 .ptr .align 1 _Z3RyTPfS_S_S__param_3
)
{
	.reg .b32 	%r<6>;
	.reg .b32 	%f<34>;
	.reg .b64 	%rd<12>;

	ld.param.u64 	%rd1, [_Z3RyTPfS_S_S__param_0];
	ld.param.u64 	%rd2, [_Z3RyTPfS_S_S__param_1];
	ld.param.u64 	%rd3, [_Z3RyTPfS_S_S__param_2];
	ld.param.u64 	%rd4, [_Z3RyTPfS_S_S__param_3];
	cvta.to.global.u64 	%rd5, %rd4;
	cvta.to.global.u64 	%rd6, %rd2;
	cvta.to.global.u64 	%rd7, %rd3;
	cvta.to.global.u64 	%rd8, %rd1;
	mov.u32 	%r1, %ctaid.x;
	mov.u32 	%r2, %ntid.x;
	mov.u32 	%r3, %tid.x;
	mad.lo.s32 	%r4, %r1, %r2, %r3;
	ld.global.f32 	%f1, [%rd8];
	mul.lo.s32 	%r5, %r4, 3;
	mul.wide.s32 	%rd9, %r5, 4;
	add.s64 	%rd10, %rd7, %rd9;
	ld.global.f32 	%f2, [%rd10];
	ld.global.f32 	%f3, [%rd8+12];
	ld.global.f32 	%f4, [%rd10+4];
	mul.f32 	%f5, %f3, %f4;
	fma.rn.f32 	%f6, %f1, %f2, %f5;
	ld.global.f32 	%f7, [%rd8+24];
	ld.global.f32 	%f8, [%rd10+8];
	fma.rn.f32 	%f9, %f7, %f8, %f6;
	ld.global.f32 	%f10, [%rd6];
	add.f32 	%f11, %f10, %f9;
	add.s64 	%rd11, %rd5, %rd9;
	st.global.f32 	[%rd11], %f11;
	ld.global.f32 	%f12, [%rd8+4];
	ld.global.f32 	%f13, [%rd10];
	ld.global.f32 	%f14, [%rd8+16];
	ld.global.f32 	%f15, [%rd10+4];
	mul.f32 	%f16, %f14, %f15;
	fma.rn.f32 	%f17, %f12, %f13, %f16;
	ld.global.f32 	%f18, [%rd8+28];
	ld.global.f32 	%f19, [%rd10+8];
	fma.rn.f32 	%f20, %f18, %f19, %f17;
	ld.global.f32 	%f21, [%rd6+4];
	add.f32 	%f22, %f21, %f20;
	st.global.f32 	[%rd11+4], %f22;
	ld.global.f32 	%f23, [%rd8+8];
	ld.global.f32 	%f24, [%rd10];
	ld.global.f32 	%f25, [%rd8+20];
	ld.global.f32 	%f26, [%rd10+4];
	mul.f32 	%f27, %f25, %f26;
	fma.rn.f32 	%f28, %f23, %f24, %f27;
	ld.global.f32 	%f29, [%rd8+32];
	ld.global.f32 	%f30, [%rd10+8];
	fma.rn.f32 	%f31, %f29, %f30, %f28;
	ld.global.f32 	%f32, [%rd6+8];
	add.f32 	%f33, %f32, %f31;
	st.global.f32 	[%rd11+8], %f33;
	ret;

}
	// .globl	_Z5ErroriPfS_S_PiS_i
.visible .entry _Z5ErroriPfS_S_PiS_i(
	.param .u32 _Z5ErroriPfS_S_PiS_i_param_0,
	.param .u64 .ptr .align 1 _Z5ErroriPfS_S_PiS_i_param_1,
	.param .u64 .ptr .align 1 _Z5ErroriPfS_S_PiS_i_param_2,
	.param .u64 .ptr .align 1 _Z5ErroriPfS_S_PiS_i_param_3,
	.param .u64 .ptr .align 1 _Z5ErroriPfS_S_PiS_i_param_4,
	.param .u64 .ptr .align 1 _Z5ErroriPfS_S_PiS_i_param_5,
	.param .u32 _Z5ErroriPfS_S_PiS_i_param_6
)
{
	.reg .pred 	%p<44>;
	.reg .b32 	%r<74>;
	.reg .b32 	%f<33>;
	.reg .b64 	%rd<28>;
	.reg .b64 	%fd<50>;

	ld.param.u64 	%rd7, [_Z5ErroriPfS_S_PiS_i_param_1];
	ld.param.u64 	%rd8, [_Z5ErroriPfS_S_PiS_i_param_2];
	ld.param.u64 	%rd9, [_Z5ErroriPfS_S_PiS_i_param_3];
	ld.param.u64 	%rd10, [_Z5ErroriPfS_S_PiS_i_param_4];
	cvta.to.global.u64 	%rd1, %rd7;
	cvta.to.global.u64 	%rd11, %rd8;
	cvta.to.global.u64 	%rd2, %rd9;
	cvta.to.global.u64 	%rd12, %rd10;
	mov.u32 	%r12, %ctaid.x;
	mov.u32 	%r13, %ntid.x;
	mov.u32 	%r14, %tid.x;
	mad.lo.s32 	%r1, %r12, %r13, %r14;
	mul.wide.s32 	%rd13, %r1, 4;
	add.s64 	%rd3, %rd12, %rd13;
	ld.global.u32 	%r15, [%rd3];
	mul.lo.s32 	%r16, %r15, 3;
	mul.wide.s32 	%rd14, %r16, 4;
	add.s64 	%rd15, %rd2, %rd14;
	ld.global.f32 	%f4, [%rd15];
	mul.lo.s32 	%r2, %r1, 3;
	mul.wide.s32 	%rd16, %r2, 4;
	add.s64 	%rd4, %rd11, %rd16;
	ld.global.f32 	%f5, [%rd4];
	sub.f32 	%f1, %f4, %f5;
	cvt.f64.f32 	%fd1, %f1;
	{
	.reg .b32 %temp; 
	mov.b64 	{%temp, %r3}, %fd1;
	}
	mov.f64 	%fd25, 0d4000000000000000;
	{
	.reg .b32 %temp; 
	mov.b64 	{%temp, %r17}, %fd25;
	}
	and.b32  	%r5, %r17, 2146435072;
	setp.eq.s32 	%p1, %r5, 1062207488;
	abs.f64 	%fd2, %fd1;
	{ // callseq 9, 0
	.param .b64 param0;
	st.param.f64 	[param0], %fd2;
	.param .b64 retval0;
	call.uni (retval0), 
	__internal_accurate_pow, 
	(
	param0
	);
	ld.param.f64 	%fd26, [retval0];
	} // callseq 9
	setp.lt.s32 	%p2, %r3, 0;
	neg.f64 	%fd28, %fd26;
	selp.f64 	%fd29, %fd28, %fd26, %p1;
	selp.f64 	%fd45, %fd29, %fd26, %p2;
	setp.neu.f32 	%p3, %f1, 0f00000000;
	@%p3 bra 	$L__BB5_2;
	setp.eq.s32 	%p4, %r5, 1062207488;
	selp.b32 	%r18, %r3, 0, %p4;
	setp.lt.s32 	%p5, %r17, 0;
	or.b32  	%r19, %r18, 2146435072;
	selp.b32 	%r20, %r19, %r18, %p5;
	mov.b32 	%r21, 0;
	mov.b64 	%fd45, {%r21, %r20};
$L__BB5_2:
	add.f64 	%fd30, %fd1, 0d4000000000000000;
	{
	.reg .b32 %temp; 
	mov.b64 	{%temp, %r22}, %fd30;
	}
	and.b32  	%r23, %r22, 2146435072;
	setp.ne.s32 	%p6, %r23, 2146435072;
	@%p6 bra 	$L__BB5_7;
	setp.num.f32 	%p7, %f1, %f1;
	@%p7 bra 	$L__BB5_5;
	mov.f64 	%fd31, 0d4000000000000000;
	add.rn.f64 	%fd45, %fd1, %fd31;
	bra.uni 	$L__BB5_7;
$L__BB5_5:
	setp.neu.f64 	%p8, %fd2, 0d7FF0000000000000;
	@%p8 bra 	$L__BB5_7;
	setp.lt.s32 	%p9, %r3, 0;
	setp.eq.s32 	%p10, %r5, 1062207488;
	setp.lt.s32 	%p11, %r17, 0;
	selp.b32 	%r25, 0, 2146435072, %p11;
	and.b32  	%r26, %r17, 2147483647;
	setp.ne.s32 	%p12, %r26, 1071644672;
	or.b32  	%r27, %r25, -2147483648;
	selp.b32 	%r28, %r27, %r25, %p12;
	selp.b32 	%r29, %r28, %r25, %p10;
	selp.b32 	%r30, %r29, %r25, %p9;
	mov.b32 	%r31, 0;
	mov.b64 	%fd45, {%r31, %r30};
$L__BB5_7:
	setp.eq.s32 	%p13, %r5, 1062207488;
	setp.eq.f32 	%p14, %f1, 0f3F800000;
	cvt.rn.f32.f64 	%f6, %fd45;
	selp.f32 	%f7, 0f3F800000, %f6, %p14;
	add.s64 	%rd5, %rd1, %rd16;
	st.global.f32 	[%rd5], %f7;
	ld.global.u32 	%r33, [%rd3];
	mul.lo.s32 	%r34, %r33, 3;
	mul.wide.s32 	%rd18, %r34, 4;
	add.s64 	%rd19, %rd2, %rd18;
	ld.global.f32 	%f8, [%rd19+4];
	ld.global.f32 	%f9, [%rd4+4];
	sub.f32 	%f2, %f8, %f9;
	cvt.f64.f32 	%fd9, %f2;
	{
	.reg .b32 %temp; 
	mov.b64 	{%temp, %r6}, %fd9;
	}
	abs.f64 	%fd10, %fd9;
	{ // callseq 10, 0
	.param .b64 param0;
	st.param.f64 	[param0], %fd10;
	.param .b64 retval0;
	call.uni (retval0), 
	__internal_accurate_pow, 
	(
	param0
	);
	ld.param.f64 	%fd32, [retval0];
	} // callseq 10
	setp.lt.s32 	%p15, %r6, 0;
	neg.f64 	%fd34, %fd32;
	selp.f64 	%fd35, %fd34, %fd32, %p13;
	selp.f64 	%fd47, %fd35, %fd32, %p15;
	setp.neu.f32 	%p16, %f2, 0f00000000;
	@%p16 bra 	$L__BB5_9;
	setp.eq.s32 	%p17, %r5, 1062207488;
	selp.b32 	%r35, %r6, 0, %p17;
	setp.lt.s32 	%p18, %r17, 0;
	or.b32  	%r36, %r35, 2146435072;
	selp.b32 	%r37, %r36, %r35, %p18;
	mov.b32 	%r38, 0;
	mov.b64 	%fd47, {%r38, %r37};
$L__BB5_9:
	add.f64 	%fd36, %fd9, 0d4000000000000000;
	{
	.reg .b32 %temp; 
	mov.b64 	{%temp, %r39}, %fd36;
	}
	and.b32  	%r40, %r39, 2146435072;
	setp.ne.s32 	%p19, %r40, 2146435072;
	@%p19 bra 	$L__BB5_14;
	setp.num.f32 	%p20, %f2, %f2;
	@%p20 bra 	$L__BB5_12;
	mov.f64 	%fd37, 0d4000000000000000;
	add.rn.f64 	%fd47, %fd9, %fd37;
	bra.uni 	$L__BB5_14;
$L__BB5_12:
	setp.neu.f64 	%p21, %fd10, 0d7FF0000000000000;
	@%p21 bra 	$L__BB5_14;
	setp.lt.s32 	%p22, %r6, 0;
	setp.eq.s32 	%p23, %r5, 1062207488;
	setp.lt.s32 	%p24, %r17, 0;
	selp.b32 	%r42, 0, 2146435072, %p24;
	and.b32  	%r43, %r17, 2147483647;
	setp.ne.s32 	%p25, %r43, 1071644672;
	or.b32  	%r44, %r42, -2147483648;
	selp.b32 	%r45, %r44, %r42, %p25;
	selp.b32 	%r46, %r45, %r42, %p23;
	selp.b32 	%r47, %r46, %r42, %p22;
	mov.b32 	%r48, 0;
	mov.b64 	%fd47, {%r48, %r47};
$L__BB5_14:
	setp.eq.s32 	%p26, %r5, 1062207488;
	setp.eq.f32 	%p27, %f2, 0f3F800000;
	cvt.rn.f32.f64 	%f10, %fd47;
	selp.f32 	%f11, 0f3F800000, %f10, %p27;
	st.global.f32 	[%rd5+4], %f11;
	ld.global.u32 	%r50, [%rd3];
	mul.lo.s32 	%r51, %r50, 3;
	mul.wide.s32 	%rd20, %r51, 4;
	add.s64 	%rd21, %rd2, %rd20;
	ld.global.f32 	%f12, [%rd21+8];
	ld.global.f32 	%f13, [%rd4+8];
	sub.f32 	%f3, %f12, %f13;
	cvt.f64.f32 	%fd17, %f3;
	{
	.reg .b32 %temp; 
	mov.b64 	{%temp, %r7}, %fd17;
	}
	abs.f64 	%fd18, %fd17;
	{ // callseq 11, 0
	.param .b64 param0;
	st.param.f64 	[param0], %fd18;
	.param .b64 retval0;
	call.uni (retval0), 
	__internal_accurate_pow, 
	(
	param0
	);
	ld.param.f64 	%fd38, [retval0];
	} // callseq 11
	setp.lt.s32 	%p28, %r7, 0;
	neg.f64 	%fd40, %fd38;
	selp.f64 	%fd41, %fd40, %fd38, %p26;
	selp.f64 	%fd49, %fd41, %fd38, %p28;
	setp.neu.f32 	%p29, %f3, 0f00000000;
	@%p29 bra 	$L__BB5_16;
	setp.eq.s32 	%p30, %r5, 1062207488;
	selp.b32 	%r52, %r7, 0, %p30;
	setp.lt.s32 	%p31, %r17, 0;
	or.b32  	%r53, %r52, 2146435072;
	selp.b32 	%r54, %r53, %r52, %p31;
	mov.b32 	%r55, 0;
	mov.b64 	%fd49, {%r55, %r54};
$L__BB5_16:
	add.f64 	%fd42, %fd17, 0d4000000000000000;
	{
	.reg .b32 %temp; 
	mov.b64 	{%temp, %r56}, %fd42;
	}
	and.b32  	%r57, %r56, 2146435072;
	setp.ne.s32 	%p32, %r57, 2146435072;
	@%p32 bra 	$L__BB5_21;
	setp.num.f32 	%p33, %f3, %f3;
	@%p33 bra 	$L__BB5_19;
	mov.f64 	%fd43, 0d4000000000000000;
	add.rn.f64 	%fd49, %fd17, %fd43;
	bra.uni 	$L__BB5_21;
$L__BB5_19:
	setp.neu.f64 	%p34, %fd18, 0d7FF0000000000000;
	@%p34 bra 	$L__BB5_21;
	setp.lt.s32 	%p35, %r7, 0;
	setp.eq.s32 	%p36, %r5, 1062207488;
	setp.lt.s32 	%p37, %r17, 0;
	selp.b32 	%r59, 0, 2146435072, %p37;
	and.b32  	%r60, %r17, 2147483647;
	setp.ne.s32 	%p38, %r60, 1071644672;
	or.b32  	%r61, %r59, -2147483648;
	selp.b32 	%r62, %r61, %r59, %p38;
	selp.b32 	%r63, %r62, %r59, %p36;
	selp.b32 	%r64, %r63, %r59, %p35;
	mov.b32 	%r65, 0;
	mov.b64 	%fd49, {%r65, %r64};
$L__BB5_21:
	ld.param.u32 	%r69, [_Z5ErroriPfS_S_PiS_i_param_0];
	setp.eq.f32 	%p39, %f3, 0f3F800000;
	cvt.rn.f32.f64 	%f14, %fd49;
	selp.f32 	%f15, 0f3F800000, %f14, %p39;
	st.global.f32 	[%rd5+8], %f15;
	bar.sync 	0;
	setp.lt.s32 	%p40, %r69, 2;
	@%p40 bra 	$L__BB5_26;
	mov.b32 	%r73, 1;
$L__BB5_23:
	shl.b32 	%r9, %r73, 1;
	add.s32 	%r67, %r9, -1;
	and.b32  	%r68, %r67, %r1;
	setp.ne.s32 	%p41, %r68, 0;
	@%p41 bra 	$L__BB5_25;
	mul.wide.s32 	%rd22, %r73, 12;
	add.s64 	%rd23, %rd5, %rd22;
	ld.global.f32 	%f16, [%rd23];
	ld.global.f32 	%f17, [%rd5];
	add.f32 	%f18, %f16, %f17;
	st.global.f32 	[%rd5], %f18;
	ld.global.f32 	%f19, [%rd23+4];
	ld.global.f32 	%f20, [%rd5+4];
	add.f32 	%f21, %f19, %f20;
	st.global.f32 	[%rd5+4], %f21;
	ld.global.f32 	%f22, [%rd23+8];
	ld.global.f32 	%f23, [%rd5+8];
	add.f32 	%f24, %f22, %f23;
	st.global.f32 	[%rd5+8], %f24;
$L__BB5_25:
	ld.param.u32 	%r70, [_Z5ErroriPfS_S_PiS_i_param_0];
	bar.sync 	0;
	setp.lt.s32 	%p42, %r9, %r70;
	mov.u32 	%r73, %r9;
	@%p42 bra 	$L__BB5_23;
$L__BB5_26:
	setp.ne.s32 	%p43, %r1, 0;
	@%p43 bra 	$L__BB5_28;
	ld.param.u32 	%r72, [_Z5ErroriPfS_S_PiS_i_param_6];
	ld.param.u64 	%rd27, [_Z5ErroriPfS_S_PiS_i_param_5];
	ld.param.u32 	%r71, [_Z5ErroriPfS_S_PiS_i_param_0];
	ld.global.f32 	%f25, [%rd1];
	ld.global.f32 	%f26, [%rd1+4];
	add.f32 	%f27, %f25, %f26;
	ld.global.f32 	%f28, [%rd1+8];
	add.f32 	%f29, %f27, %f28;
	cvt.rn.f32.s32 	%f30, %r71;
	div.rn.f32 	%f31, %f29, %f30;
	sqrt.rn.f32 	%f32, %f31;
	cvta.to.global.u64 	%rd24, %rd27;
	mul.wide.s32 	%rd25, %r72, 4;
	add.s64 	%rd26, %rd24, %rd25;
	st.global.f32 	[%rd26], %f32;
$L__BB5_28:
	ret;

}
.func  (.param .align 16 .b8 func_retval0[16]) __internal_trig_reduction_slowpathd(
	.param .b64 __internal_trig_reduction_slowpathd_param_0
)
{
	.local .align 8 .b8 	__local_depot6[40];
	.reg .b64 	%SP;
	.reg .b64 	%SPL;
	.reg .pred 	%p<10>;
	.reg .b32 	%r<47>;
	.reg .b64 	%rd<74>;
	.reg .b64 	%fd<5>;

	mov.u64 	%SPL, __local_depot6;
	ld.param.f64 	%fd4, [__internal_trig_reduction_slowpathd_param_0];
	add.u64 	%rd1, %SPL, 0;
	{
	.reg .b32 %temp; 
	mov.b64 	{%temp, %r1}, %fd4;
	}
	shr.u32 	%r2, %r1, 20;
	and.b32  	%r3, %r2, 2047;
	setp.eq.s32 	%p1, %r3, 2047;
	mov.b32 	%r46, 0;
	@%p1 bra 	$L__BB6_9;
	add.s32 	%r20, %r3, -1024;
	mov.b64 	%rd20, %fd4;
	shl.b64 	%rd2, %rd20, 11;
	shr.u32 	%r4, %r20, 6;
	sub.s32 	%r45, 15, %r4;
	sub.s32 	%r21, 19, %r4;
	setp.lt.u32 	%p2, %r20, 128;
	selp.b32 	%r6, 18, %r21, %p2;
	setp.ge.s32 	%p3, %r45, %r6;
	mov.b64 	%rd70, 0;
	@%p3 bra 	$L__BB6_4;
	add.s32 	%r23, %r6, %r4;
	neg.s32 	%r43, %r23;
	or.b64  	%rd3, %rd2, -9223372036854775808;
	mov.b64 	%rd70, 0;
	mov.b32 	%r42, 0;
	mov.u64 	%rd25, __cudart_i2opi_d;
	mov.u32 	%r44, %r45;
$L__BB6_3:
	.pragma "nounroll";
	mul.wide.s32 	%rd22, %r42, 8;
	add.s64 	%rd23, %rd1, %rd22;
	mul.wide.s32 	%rd24, %r44, 8;
	add.s64 	%rd26, %rd25, %rd24;
	ld.global.nc.u64 	%rd27, [%rd26];
	{
	.reg .u32 %r0, %r1, %r2, %r3, %alo, %ahi, %blo, %bhi, %clo, %chi;
	mov.b64 	{%alo,%ahi}, %rd27;
	mov.b64 	{%blo,%bhi}, %rd3;
	mov.b64 	{%clo,%chi}, %rd70;
	mad.lo.cc.u32 	%r0, %alo, %blo, %clo;
	madc.hi.cc.u32 	%r1, %alo, %blo, %chi;
	madc.hi.u32 	%r2, %alo, %bhi, 0;
	mad.lo.cc.u32 	%r1, %alo, %bhi, %r1;
	madc.hi.cc.u32 	%r2, %ahi, %blo, %r2;
	madc.hi.u32 	%r3, %ahi, %bhi, 0;
	mad.lo.cc.u32 	%r1, %ahi, %blo, %r1;
	madc.lo.cc.u32 	%r2, %ahi, %bhi, %r2;
	addc.u32 	%r3, %r3, 0;
	mov.b64 	%rd28, {%r0,%r1};
	mov.b64 	%rd70, {%r2,%r3};
	}
	st.local.u64 	[%rd23], %rd28;
	add.s32 	%r44, %r44, 1;
	add.s32 	%r43, %r43, 1;
	add.s32 	%r42, %r42, 1;
	setp.ne.s32 	%p4, %r43, -15;
	mov.u32 	%r45, %r6;
	@%p4 bra 	$L__BB6_3;
$L__BB6_4:
	cvt.s64.s32 	%rd29, %r45;
	cvt.u64.u32 	%rd30, %r4;
	add.s64 	%rd31, %rd30, %rd29;
	shl.b64 	%rd32, %rd31, 3;
	add.s64 	%rd33, %rd1, %rd32;
	st.local.u64 	[%rd33+-120], %rd70;
	and.b32  	%r15, %r2, 63;
	ld.local.u64 	%rd72, [%rd1+16];
	ld.local.u64 	%rd71, [%rd1+24];
	setp.eq.s32 	%p5, %r15, 0;
	@%p5 bra 	$L__BB6_6;
	shl.b64 	%rd34, %rd71, %r15;
	shr.u64 	%rd35, %rd72, 1;
	xor.b32  	%r24, %r15, 63;
	shr.u64 	%rd36, %rd35, %r24;
	or.b64  	%rd71, %rd34, %rd36;
	ld.local.u64 	%rd37, [%rd1+8];
	shl.b64 	%rd38, %rd72, %r15;
	shr.u64 	%rd39, %rd37, 1;
	shr.u64 	%rd40, %rd39, %r24;
	or.b64  	%rd72, %rd38, %rd40;
$L__BB6_6:
	and.b32  	%r25, %r1, -2147483648;
	shr.u64 	%rd41, %rd71, 62;
	cvt.u32.u64 	%r26, %rd41;
	mov.b64 	{%r27, %r28}, %rd71;
	mov.b64 	{%r29, %r30}, %rd72;
	shf.l.wrap.b32 	%r31, %r30, %r27, 2;
	shf.l.wrap.b32 	%r32, %r27, %r28, 2;
	mov.b64 	%rd42, {%r31, %r32};
	shl.b64 	%rd43, %rd72, 2;
	shr.u64 	%rd44, %rd42, 63;
	cvt.u32.u64 	%r33, %rd44;
	add.s32 	%r34, %r33, %r26;
	setp.eq.s32 	%p6, %r25, 0;
	neg.s32 	%r35, %r34;
	selp.b32 	%r46, %r34, %r35, %p6;
	setp.gt.s64 	%p7, %rd42, -1;
	mov.b64 	%rd45, 0;
	{
	.reg .u32 %r0, %r1, %r2, %r3, %a0, %a1, %a2, %a3, %b0, %b1, %b2, %b3;
	mov.b64 	{%a0,%a1}, %rd45;
	mov.b64 	{%a2,%a3}, %rd45;
	mov.b64 	{%b0,%b1}, %rd43;
	mov.b64 	{%b2,%b3}, %rd42;
	sub.cc.u32 	%r0, %a0, %b0;
	subc.cc.u32 	%r1, %a1, %b1;
	subc.cc.u32 	%r2, %a2, %b2;
	subc.u32 	%r3, %a3, %b3;
	mov.b64 	%rd46, {%r0,%r1};
	mov.b64 	%rd47, {%r2,%r3};
	}
	xor.b32  	%r36, %r25, -2147483648;
	selp.b64 	%rd73, %rd42, %rd47, %p7;
	selp.b64 	%rd14, %rd43, %rd46, %p7;
	selp.b32 	%r17, %r25, %r36, %p7;
	clz.b64 	%r37, %rd73;
	cvt.u64.u32 	%rd15, %r37;
	setp.eq.s32 	%p8, %r37, 0;
	@%p8 bra 	$L__BB6_8;
	cvt.u32.u64 	%r38, %rd15;
	and.b32  	%r39, %r38, 63;
	shl.b64 	%rd48, %rd73, %r39;
	shr.u64 	%rd49, %rd14, 1;
	not.b32 	%r40, %r38;
	and.b32  	%r41, %r40, 63;
	shr.u64 	%rd50, %rd49, %r41;
	or.b64  	%rd73, %rd48, %rd50;
$L__BB6_8:
	mov.b64 	%rd51, -3958705157555305931;
	{
	.reg .u32 %r0, %r1, %r2, %r3, %alo, %ahi, %blo, %bhi;
	mov.b64 	{%alo,%ahi}, %rd73;
	mov.b64 	{%blo,%bhi}, %rd51;
	mul.lo.u32 	%r0, %alo, %blo;
	mul.hi.u32 	%r1, %alo, %blo;
	mad.lo.cc.u32 	%r1, %alo, %bhi, %r1;
	madc.hi.u32 	%r2, %alo, %bhi, 0;
	mad.lo.cc.u32 	%r1, %ahi, %blo, %r1;
	madc.hi.cc.u32 	%r2, %ahi, %blo, %r2;
	madc.hi.u32 	%r3, %ahi, %bhi, 0;
	mad.lo.cc.u32 	%r2, %ahi, %bhi, %r2;
	addc.u32 	%r3, %r3, 0;
	mov.b64 	%rd52, {%r0,%r1};
	mov.b64 	%rd53, {%r2,%r3};
	}
	setp.gt.s64 	%p9, %rd53, 0;
	{
	.reg .u32 %r0, %r1, %r2, %r3, %a0, %a1, %a2, %a3, %b0, %b1, %b2, %b3;
	mov.b64 	{%a0,%a1}, %rd52;
	mov.b64 	{%a2,%a3}, %rd53;
	mov.b64 	{%b0,%b1}, %rd52;
	mov.b64 	{%b2,%b3}, %rd53;
	add.cc.u32 	%r0, %a0, %b0;
	addc.cc.u32 	%r1, %a1, %b1;
	addc.cc.u32 	%r2, %a2, %b2;
	addc.u32 	%r3, %a3, %b3;
	mov.b64 	%rd54, {%r0,%r1};
	mov.b64 	%rd55, {%r2,%r3};
	}
	selp.b64 	%rd56, %rd55, %rd53, %p9;
	selp.s64 	%rd57, -1, 0, %p9;
	sub.s64 	%rd58, %rd57, %rd15;
	cvt.u64.u32 	%rd59, %r17;
	shl.b64 	%rd60, %rd59, 32;
	add.s64 	%rd61, %rd56, 1;
	shr.u64 	%rd62, %rd61, 10;
	add.s64 	%rd63, %rd62, 1;
	shr.u64 	%rd64, %rd63, 1;
	shl.b64 	%rd65, %rd58, 52;
	add.s64 	%rd66, %rd65, %rd64;
	add.s64 	%rd67, %rd66, 4602678819172646912;
	or.b64  	%rd68, %rd67, %rd60;
	mov.b64 	%fd4, %rd68;
$L__BB6_9:
	st.param.f64 	[func_retval0], %fd4;
	st.param.b32 	[func_retval0+8], %r46;
	ret;

}
.func  (.param .b64 func_retval0) __internal_accurate_pow(
	.param .b64 __internal_accurate_pow_param_0
)
{
	.reg .pred 	%p<8>;
	.reg .b32 	%r<49>;
	.reg .b32 	%f<3>;
	.reg .b64 	%fd<109>;

	ld.param.f64 	%fd10, [__internal_accurate_pow_param_0];
	{
	.reg .b32 %temp; 
	mov.b64 	{%temp, %r46}, %fd10;
	}
	{
	.reg .b32 %temp; 
	mov.b64 	{%r45, %temp}, %fd10;
	}
	shr.u32 	%r47, %r46, 20;
	setp.gt.u32 	%p1, %r46, 1048575;
	@%p1 bra 	$L__BB7_2;
	mul.f64 	%fd11, %fd10, 0d4350000000000000;
	{
	.reg .b32 %temp; 
	mov.b64 	{%temp, %r46}, %fd11;
	}
	{
	.reg .b32 %temp; 
	mov.b64 	{%r45, %temp}, %fd11;
	}
	shr.u32 	%r16, %r46, 20;
	add.s32 	%r47, %r16, -54;
$L__BB7_2:
	add.s32 	%r48, %r47, -1023;
	and.b32  	%r17, %r46, -2146435073;
	or.b32  	%r18, %r17, 1072693248;
	mov.b64 	%fd107, {%r45, %r18};
	setp.lt.u32 	%p2, %r18, 1073127583;
	@%p2 bra 	$L__BB7_4;
	{
	.reg .b32 %temp; 
	mov.b64 	{%r19, %temp}, %fd107;
	}
	{
	.reg .b32 %temp; 
	mov.b64 	{%temp, %r20}, %fd107;
	}
	add.s32 	%r21, %r20, -1048576;
	mov.b64 	%fd107, {%r19, %r21};
	add.s32 	%r48, %r47, -1022;
$L__BB7_4:
	add.f64 	%fd12, %fd107, 0dBFF0000000000000;
	add.f64 	%fd13, %fd107, 0d3FF0000000000000;
	rcp.approx.ftz.f64 	%fd14, %fd13;
	neg.f64 	%fd15, %fd13;
	fma.rn.f64 	%fd16, %fd15, %fd14, 0d3FF0000000000000;
	fma.rn.f64 	%fd17, %fd16, %fd16, %fd16;
	fma.rn.f64 	%fd18, %fd17, %fd14, %fd14;
	mul.f64 	%fd19, %fd12, %fd18;
	fma.rn.f64 	%fd20, %fd12, %fd18, %fd19;
	mul.f64 	%fd21, %fd20, %fd20;
	fma.rn.f64 	%fd22, %fd21, 0d3EB0F5FF7D2CAFE2, 0d3ED0F5D241AD3B5A;
	fma.rn.f64 	%fd23, %fd22, %fd21, 0d3EF3B20A75488A3F;
	fma.rn.f64 	%fd24, %fd23, %fd21, 0d3F1745CDE4FAECD5;
	fma.rn.f64 	%fd25, %fd24, %fd21, 0d3F3C71C7258A578B;
	fma.rn.f64 	%fd26, %fd25, %fd21, 0d3F6249249242B910;
	fma.rn.f64 	%fd27, %fd26, %fd21, 0d3F89999999999DFB;
	sub.f64 	%fd28, %fd12, %fd20;
	add.f64 	%fd29, %fd28, %fd28;
	neg.f64 	%fd30, %fd20;
	fma.rn.f64 	%fd31, %fd30, %fd12, %fd29;
	mul.f64 	%fd32, %fd18, %fd31;
	fma.rn.f64 	%fd33, %fd21, %fd27, 0d3FB5555555555555;
	mov.f64 	%fd34, 0d3FB5555555555555;
	sub.f64 	%fd35, %fd34, %fd33;
	fma.rn.f64 	%fd36, %fd21, %fd27, %fd35;
	add.f64 	%fd37, %fd36, 0dBC46A4CB00B9E7B0;
	add.f64 	%fd38, %fd33, %fd37;
	sub.f64 	%fd39, %fd33, %fd38;
	add.f64 	%fd40, %fd37, %fd39;
	mul.rn.f64 	%fd41, %fd20, %fd20;
	neg.f64 	%fd42, %fd41;
	fma.rn.f64 	%fd43, %fd20, %fd20, %fd42;
	{
	.reg .b32 %temp; 
	mov.b64 	{%r22, %temp}, %fd32;
	}
	{
	.reg .b32 %temp; 
	mov.b64 	{%temp, %r23}, %fd32;
	}
	add.s32 	%r24, %r23, 1048576;
	mov.b64 	%fd44, {%r22, %r24};
	fma.rn.f64 	%fd45, %fd20, %fd44, %fd43;
	mul.rn.f64 	%fd46, %fd41, %fd20;
	neg.f64 	%fd47, %fd46;
	fma.rn.f64 	%fd48, %fd41, %fd20, %fd47;
	fma.rn.f64 	%fd49, %fd41, %fd32, %fd48;
	fma.rn.f64 	%fd50, %fd45, %fd20, %fd49;
	mul.rn.f64 	%fd51, %fd38, %fd46;
	neg.f64 	%fd52, %fd51;
	fma.rn.f64 	%fd53, %fd38, %fd46, %fd52;
	fma.rn.f64 	%fd54, %fd38, %fd50, %fd53;
	fma.rn.f64 	%fd55, %fd40, %fd46, %fd54;
	add.f64 	%fd56, %fd51, %fd55;
	sub.f64 	%fd57, %fd51, %fd56;
	add.f64 	%fd58, %fd55, %fd57;
	add.f64 	%fd59, %fd20, %fd56;
	sub.f64 	%fd60, %fd20, %fd59;
	add.f64 	%fd61, %fd56, %fd60;
	add.f64 	%fd62, %fd58, %fd61;
	add.f64 	%fd63, %fd32, %fd62;
	add.f64 	%fd64, %fd59, %fd63;
	sub.f64 	%fd65, %fd59, %fd64;
	add.f64 	%fd66, %fd63, %fd65;
	xor.b32  	%r25, %r48, -2147483648;
	mov.b32 	%r26, 1127219200;
	mov.b64 	%fd67, {%r25, %r26};
	mov.b32 	%r27, -2147483648;
	mov.b64 	%fd68, {%r27, %r26};
	sub.f64 	%fd69, %fd67, %fd68;
	fma.rn.f64 	%fd70, %fd69, 0d3FE62E42FEFA39EF, %fd64;
	fma.rn.f64 	%fd71, %fd69, 0dBFE62E42FEFA39EF, %fd70;
	sub.f64 	%fd72, %fd71, %fd64;
	sub.f64 	%fd73, %fd66, %fd72;
	fma.rn.f64 	%fd74, %fd69, 0d3C7ABC9E3B39803F, %fd73;
	add.f64 	%fd75, %fd70, %fd74;
	sub.f64 	%fd76, %fd70, %fd75;
	add.f64 	%fd77, %fd74, %fd76;
	mov.f64 	%fd78, 0d4000000000000000;
	{
	.reg .b32 %temp; 
	mov.b64 	{%temp, %r28}, %fd78;
	}
	{
	.reg .b32 %temp; 
	mov.b64 	{%r29, %temp}, %fd78;
	}
	shl.b32 	%r30, %r28, 1;
	setp.gt.u32 	%p3, %r30, -33554433;
	and.b32  	%r31, %r28, -15728641;
	selp.b32 	%r32, %r31, %r28, %p3;
	mov.b64 	%fd79, {%r29, %r32};
	mul.rn.f64 	%fd80, %fd75, %fd79;
	neg.f64 	%fd81, %fd80;
	fma.rn.f64 	%fd82, %fd75, %fd79, %fd81;
	fma.rn.f64 	%fd83, %fd77, %fd79, %fd82;
	add.f64 	%fd4, %fd80, %fd83;
	sub.f64 	%fd84, %fd80, %fd4;
	add.f64 	%fd5, %fd83, %fd84;
	fma.rn.f64 	%fd85, %fd4, 0d3FF71547652B82FE, 0d4338000000000000;
	{
	.reg .b32 %temp; 
	mov.b64 	{%r13, %temp}, %fd85;
	}
	mov.f64 	%fd86, 0dC338000000000000;
	add.rn.f64 	%fd87, %fd85, %fd86;
	fma.rn.f64 	%fd88, %fd87, 0dBFE62E42FEFA39EF, %fd4;
	fma.rn.f64 	%fd89, %fd87, 0dBC7ABC9E3B39803F, %fd88;
	fma.rn.f64 	%fd90, %fd89, 0d3E5ADE1569CE2BDF, 0d3E928AF3FCA213EA;
	fma.rn.f64 	%fd91, %fd90, %fd89, 0d3EC71DEE62401315;
	fma.rn.f64 	%fd92, %fd91, %fd89, 0d3EFA01997C89EB71;
	fma.rn.f64 	%fd93, %fd92, %fd89, 0d3F2A01A014761F65;
	fma.rn.f64 	%fd94, %fd93, %fd89, 0d3F56C16C1852B7AF;
	fma.rn.f64 	%fd95, %fd94, %fd89, 0d3F81111111122322;
	fma.rn.f64 	%fd96, %fd95, %fd89, 0d3FA55555555502A1;
	fma.rn.f64 	%fd97, %fd96, %fd89, 0d3FC5555555555511;
	fma.rn.f64 	%fd98, %fd97, %fd89, 0d3FE000000000000B;
	fma.rn.f64 	%fd99, %fd98, %fd89, 0d3FF0000000000000;
	fma.rn.f64 	%fd100, %fd99, %fd89, 0d3FF0000000000000;
	{
	.reg .b32 %temp; 
	mov.b64 	{%r14, %temp}, %fd100;
	}
	{
	.reg .b32 %temp; 
	mov.b64 	{%temp, %r15}, %fd100;
	}
	shl.b32 	%r33, %r13, 20;
	add.s32 	%r34, %r33, %r15;
	mov.b64 	%fd108, {%r14, %r34};
	{
	.reg .b32 %temp; 
	mov.b64 	{%temp, %r35}, %fd4;
	}
	mov.b32 	%f2, %r35;
	abs.f32 	%f1, %f2;
	setp.lt.f32 	%p4, %f1, 0f4086232B;
	@%p4 bra 	$L__BB7_7;
	setp.lt.f64 	%p5, %fd4, 0d0000000000000000;
	add.f64 	%fd101, %fd4, 0d7FF0000000000000;
	selp.f64 	%fd108, 0d0000000000000000, %fd101, %p5;
	setp.geu.f32 	%p6, %f1, 0f40874800;
	@%p6 bra 	$L__BB7_7;
	shr.u32 	%r36, %r13, 31;
	add.s32 	%r37, %r13, %r36;
	shr.s32 	%r38, %r37, 1;
	shl.b32 	%r39, %r38, 20;
	add.s32 	%r40, %r15, %r39;
	mov.b64 	%fd102, {%r14, %r40};
	sub.s32 	%r41, %r13, %r38;
	shl.b32 	%r42, %r41, 20;
	add.s32 	%r43, %r42, 1072693248;
	mov.b32 	%r44, 0;
	mov.b64 	%fd103, {%r44, %r43};
	mul.f64 	%fd108, %fd103, %fd102;
$L__BB7_7:
	abs.f64 	%fd104, %fd108;
	setp.eq.f64 	%p7, %fd104, 0d7FF0000000000000;
	fma.rn.f64 	%fd105, %fd108, %fd5, %fd108;
	selp.f64 	%fd106, %fd108, %fd105, %p7;
	st.param.f64 	[func_retval0], %fd106;
	ret;

}


// ===== COMPILED SASS (sm_100) =====

	.target	sm_100

	.elftype	@"ET_EXEC"


//--------------------- .note.nv.tkinfo           --------------------------
	.section	.note.nv.tkinfo,"",@"SHT_NOTE"
	.sectionflags	@"SHF_NOTE_NV_TKINFO"
	.tkinfo
        /*0018*/ 	.word	0x00000002
        /*0030*/ 	.string	""
        /*0030*/ 	.string	"ptxas"
        /*0030*/ 	.string	"Cuda compilation tools, release 13.0, V13.0.88"
        /*0030*/ 	.string	"Build cuda_13.0.r13.0/compiler.36424714_0"
        /*0030*/ 	.string	"-arch sm_100 -m 64 "



//--------------------- .note.nv.cuinfo           --------------------------
	.section	.note.nv.cuinfo,"",@"SHT_NOTE"
	.sectionflags	@"SHF_NOTE_NV_CUINFO"
        /*0018*/ 	.short	0x0002
        /*001a*/ 	.short	0x0064
        /*001c*/ 	.short	0x0082
	.zero		2


//--------------------- .nv.info                  --------------------------
	.section	.nv.info,"",@"SHT_CUDA_INFO"
	.align	4


	//----- nvinfo : EIATTR_REGCOUNT
	.align		4
        /*0000*/ 	.byte	0x04, 0x2f
        /*0002*/ 	.short	(.L_3 - .L_2)
	.align		4
.L_2:
        /*0004*/ 	.word	index@(_Z3knnPfiS_iPiiS_)
        /*0008*/ 	.word	0x0000002a


	//----- nvinfo : EIATTR_FRAME_SIZE
	.align		4
.L_3:
        /*000c*/ 	.byte	0x04, 0x11
        /*000e*/ 	.short	(.L_5 - .L_4)
	.align		4
.L_4:
        /*0010*/ 	.word	index@($_Z3knnPfiS_iPiiS_$__internal_accurate_pow)
        /*0014*/ 	.word	0x00000000


	//----- nvinfo : EIATTR_FRAME_SIZE
	.align		4
.L_5:
        /*0018*/ 	.byte	0x04, 0x11
        /*001a*/ 	.short	(.L_7 - .L_6)
	.align		4
.L_6:
        /*001c*/ 	.word	index@($__internal_6_$__cuda_sm20_dsqrt_rn_f64_mediumpath_v1)
        /*0020*/ 	.word	0x00000000


	//----- nvinfo : EIATTR_FRAME_SIZE
	.align		4
.L_7:
        /*0024*/ 	.byte	0x04, 0x11
        /*0026*/ 	.short	(.L_9 - .L_8)
	.align		4
.L_8:
        /*0028*/ 	.word	index@(_Z3knnPfiS_iPiiS_)
        /*002c*/ 	.word	0x00000000


	//----- nvinfo : EIATTR_REGCOUNT
	.align		4
.L_9:
        /*0030*/ 	.byte	0x04, 0x2f
        /*0032*/ 	.short	(.L_11 - .L_10)
	.align		4
.L_10:
        /*0034*/ 	.word	index@(_Z7NormalsPfPiiiiS_S_S_)
        /*0038*/ 	.word	0x00000020


	//----- nvinfo : EIATTR_FRAME_SIZE
	.align		4
.L_11:
        /*003c*/ 	.byte	0x04, 0x11
        /*003e*/ 	.short	(.L_13 - .L_12)
	.align		4
.L_12:
        /*0040*/ 	.word	index@($_Z7NormalsPfPiiiiS_S_S_$__internal_trig_reduction_slowpathd)
        /*0044*/ 	.word	0x00000028


	//----- nvinfo : EIATTR_FRAME_SIZE
	.align		4
.L_13:
        /*0048*/ 	.byte	0x04, 0x11
        /*004a*/ 	.short	(.L_15 - .L_14)
	.align		4
.L_14:
        /*004c*/ 	.word	index@($__internal_5_$__cuda_sm3x_div_rn_noftz_f32_slowpath)
        /*0050*/ 	.word	0x00000028


	//----- nvinfo : EIATTR_FRAME_SIZE
	.align		4
.L_15:
        /*0054*/ 	.byte	0x04, 0x11
        /*0056*/ 	.short	(.L_17 - .L_16)
	.align		4
.L_16:
        /*0058*/ 	.word	index@($__internal_4_$__cuda_sm20_sqrt_rn_f32_slowpath)
        /*005c*/ 	.word	0x00000028


	//----- nvinfo : EIATTR_FRAME_SIZE
	.align		4
.L_17:
        /*0060*/ 	.byte	0x04, 0x11
        /*0062*/ 	.short	(.L_19 - .L_18)
	.align		4
.L_18:
        /*0064*/ 	.word	index@($__internal_3_$__cuda_sm20_rcp_rn_f32_slowpath)
        /*0068*/ 	.word	0x00000028


	//----- nvinfo : EIATTR_FRAME_SIZE
	.align		4
.L_19:
        /*006c*/ 	.byte	0x04, 0x11
        /*006e*/ 	.short	(.L_21 - .L_20)
	.align		4
.L_20:
        /*0070*/ 	.word	index@(_Z7NormalsPfPiiiiS_S_S_)
        /*0074*/ 	.word	0x00000028


	//----- nvinfo : EIATTR_REGCOUNT
	.align		4
.L_21:
        /*0078*/ 	.byte	0x04, 0x2f
        /*007a*/ 	.short	(.L_23 - .L_22)
	.align		4
.L_22:
        /*007c*/ 	.word	index@(_Z8MatchingPfS_iPi)
        /*0080*/ 	.word	0x00000028


	//----- nvinfo : EIATTR_FRAME_SIZE
	.align		4
.L_23:
        /*0084*/ 	.byte	0x04, 0x11
        /*0086*/ 	.short	(.L_25 - .L_24)
	.align		4
.L_24:
        /*0088*/ 	.word	index@($_Z8MatchingPfS_iPi$__internal_accurate_pow)
        /*008c*/ 	.word	0x00000000


	//----- nvinfo : EIATTR_FRAME_SIZE
	.align		4
.L_25:
        /*0090*/ 	.byte	0x04, 0x11
        /*0092*/ 	.short	(.L_27 - .L_26)
	.align		4
.L_26:
        /*0094*/ 	.word	index@($__internal_2_$__cuda_sm20_dsqrt_rn_f64_mediumpath_v1)
        /*0098*/ 	.word	0x00000000


	//----- nvinfo : EIATTR_FRAME_SIZE
	.align		4
.L_27:
        /*009c*/ 	.byte	0x04, 0x11
        /*009e*/ 	.short	(.L_29 - .L_28)
	.align		4
.L_28:
        /*00a0*/ 	.word	index@(_Z8MatchingPfS_iPi)
        /*00a4*/ 	.word	0x00000000


	//----- nvinfo : EIATTR_REGCOUNT
	.align		4
.L_29:
        /*00a8*/ 	.byte	0x04, 0x2f
        /*00aa*/ 	.short	(.L_31 - .L_30)
	.align		4
.L_30:
        /*00ac*/ 	.word	index@(_Z3CxbPfiS_iPiS_S_S_S_S_S_)
        /*00b0*/ 	.word	0x0000001c


	//----- nvinfo : EIATTR_FRAME_SIZE
	.align		4
.L_31:
        /*00b4*/ 	.byte	0x04, 0x11
        /*00b6*/ 	.short	(.L_33 - .L_32)
	.align		4
.L_32:
        /*00b8*/ 	.word	index@(_Z3CxbPfiS_iPiS_S_S_S_S_S_)
        /*00bc*/ 	.word	0x00000000


	//----- nvinfo : EIATTR_REGCOUNT
	.align		4
.L_33:
        /*00c0*/ 	.byte	0x04, 0x2f
        /*00c2*/ 	.short	(.L_35 - .L_34)
	.align		4
.L_34:
        /*00c4*/ 	.word	index@(_Z3RyTPfS_S_S_)
        /*00c8*/ 	.word	0x00000016


	//----- nvinfo : EIATTR_FRAME_SIZE
	.align		4
.L_35:
        /*00cc*/ 	.byte	0x04, 0x11
        /*00ce*/ 	.short	(.L_37 - .L_36)
	.align		4
.L_36:
        /*00d0*/ 	.word	index@(_Z3RyTPfS_S_S_)
        /*00d4*/ 	.word	0x00000000


	//----- nvinfo : EIATTR_REGCOUNT
	.align		4
.L_37:
        /*00d8*/ 	.byte	0x04, 0x2f
        /*00da*/ 	.short	(.L_39 - .L_38)
	.align		4
.L_38:
        /*00dc*/ 	.word	index@(_Z5ErroriPfS_S_PiS_i)
        /*00e0*/ 	.word	0x0000001f


	//----- nvinfo : EIATTR_FRAME_SIZE
	.align		4
.L_39:
        /*00e4*/ 	.byte	0x04, 0x11
        /*00e6*/ 	.short	(.L_41 - .L_40)
	.align		4
.L_40:
        /*00e8*/ 	.word	index@($_Z5ErroriPfS_S_PiS_i$__internal_accurate_pow)
        /*00ec*/ 	.word	0x00000000


	//----- nvinfo : EIATTR_FRAME_SIZE
	.align		4
.L_41:
        /*00f0*/ 	.byte	0x04, 0x11
        /*00f2*/ 	.short	(.L_43 - .L_42)
	.align		4
.L_42:
        /*00f4*/ 	.word	index@($__internal_1_$__cuda_sm3x_div_rn_noftz_f32_slowpath)
        /*00f8*/ 	.word	0x00000000


	//----- nvinfo : EIATTR_FRAME_SIZE
	.align		4
.L_43:
        /*00fc*/ 	.byte	0x04, 0x11
        /*00fe*/ 	.short	(.L_45 - .L_44)
	.align		4
.L_44:
        /*0100*/ 	.word	index@($__internal_0_$__cuda_sm20_sqrt_rn_f32_slowpath)
        /*0104*/ 	.word	0x00000000


	//----- nvinfo : EIATTR_FRAME_SIZE
	.align		4
.L_45:
        /*0108*/ 	.byte	0x04, 0x11
        /*010a*/ 	.short	(.L_47 - .L_46)
	.align		4
.L_46:
        /*010c*/ 	.word	index@(_Z5ErroriPfS_S_PiS_i)
        /*0110*/ 	.word	0x00000000


	//----- nvinfo : EIATTR_MIN_STACK_SIZE
	.align		4
.L_47:
        /*0114*/ 	.byte	0x04, 0x12
        /*0116*/ 	.short	(.L_49 - .L_48)
	.align		4
.L_48:
        /*0118*/ 	.word	index@(_Z5ErroriPfS_S_PiS_i)
        /*011c*/ 	.word	0x00000000


	//----- nvinfo : EIATTR_MIN_STACK_SIZE
	.align		4
.L_49:
        /*0120*/ 	.byte	0x04, 0x12
        /*0122*/ 	.short	(.L_51 - .L_50)
	.align		4
.L_50:
        /*0124*/ 	.word	index@(_Z3RyTPfS_S_S_)
        /*0128*/ 	.word	0x00000000


	//----- nvinfo : EIATTR_MIN_STACK_SIZE
	.align		4
.L_51:
        /*012c*/ 	.byte	0x04, 0x12
        /*012e*/ 	.short	(.L_53 - .L_52)
	.align		4
.L_52:
        /*0130*/ 	.word	index@(_Z3CxbPfiS_iPiS_S_S_S_S_S_)
        /*0134*/ 	.word	0x00000000


	//----- nvinfo : EIATTR_MIN_STACK_SIZE
	.align		4
.L_53:
        /*0138*/ 	.byte	0x04, 0x12
        /*013a*/ 	.short	(.L_55 - .L_54)
	.align		4
.L_54:
        /*013c*/ 	.word	index@(_Z8MatchingPfS_iPi)
        /*0140*/ 	.word	0x00000000


	//----- nvinfo : EIATTR_MIN_STACK_SIZE
	.align		4
.L_55:
        /*0144*/ 	.byte	0x04, 0x12
        /*0146*/ 	.short	(.L_57 - .L_56)
	.align		4
.L_56:
        /*0148*/ 	.word	index@(_Z7NormalsPfPiiiiS_S_S_)
        /*014c*/ 	.word	0x00000028


	//----- nvinfo : EIATTR_MIN_STACK_SIZE
	.align		4
.L_57:
        /*0150*/ 	.byte	0x04, 0x12
        /*0152*/ 	.short	(.L_59 - .L_58)
	.align		4
.L_58:
        /*0154*/ 	.word	index@(_Z3knnPfiS_iPiiS_)
        /*0158*/ 	.word	0x00000000
.L_59:


//--------------------- .nv.compat                --------------------------
	.section	.nv.compat,"",@"SHT_CUDA_COMPAT_INFO"
	.align	4
        /*0000*/ 	.byte	0x02, 0x09, 0x00, 0x00, 0x02, 0x02, 0x01, 0x00, 0x02, 0x05, 0x05, 0x00, 0x03, 0x07, 0x01, 0x01
        /*0010*/ 	.byte	0x02, 0x03, 0x00, 0x00, 0x02, 0x06, 0x01, 0x00, 0x04, 0x0b, 0x08, 0x00, 0x01, 0x00, 0x00, 0x00
        /*0020*/ 	.byte	0x00, 0x00, 0x00, 0x00


//--------------------- .nv.info._Z5ErroriPfS_S_PiS_i --------------------------
	.section	.nv.info._Z5ErroriPfS_S_PiS_i,"",@"SHT_CUDA_INFO"
	.sectionflags	@""
	.align	4


	//----- nvinfo : EIATTR_CUDA_API_VERSION
	.align		4
        /*0000*/ 	.byte	0x04, 0x37
        /*0002*/ 	.short	(.L_61 - .L_60)
.L_60:
        /*0004*/ 	.word	0x00000082


	//----- nvinfo : EIATTR_KPARAM_INFO
	.align		4
.L_61:
        /*0008*/ 	.byte	0x04, 0x17
        /*000a*/ 	.short	(.L_63 - .L_62)
.L_62:
        /*000c*/ 	.word	0x00000000
        /*0010*/ 	.short	0x0006
        /*0012*/ 	.short	0x0030
        /*0014*/ 	.byte	0x00, 0xf0, 0x11, 0x00


	//----- nvinfo : EIATTR_KPARAM_INFO
	.align		4
.L_63:
        /*0018*/ 	.byte	0x04, 0x17
        /*001a*/ 	.short	(.L_65 - .L_64)
.L_64:
        /*001c*/ 	.word	0x00000000
        /*0020*/ 	.short	0x0005
        /*0022*/ 	.short	0x0028
        /*0024*/ 	.byte	0x00, 0xf5, 0x21, 0x00


	//----- nvinfo : EIATTR_KPARAM_INFO
	.align		4
.L_65:
        /*0028*/ 	.byte	0x04, 0x17
        /*002a*/ 	.short	(.L_67 - .L_66)
.L_66:
        /*002c*/ 	.word	0x00000000
        /*0030*/ 	.short	0x0004
        /*0032*/ 	.short	0x0020
        /*0034*/ 	.byte	0x00, 0xf5, 0x21, 0x00


	//----- nvinfo : EIATTR_KPARAM_INFO
	.align		4
.L_67:
        /*0038*/ 	.byte	0x04, 0x17
        /*003a*/ 	.short	(.L_69 - .L_68)
.L_68:
        /*003c*/ 	.word	0x00000000
        /*0040*/ 	.short	0x0003
        /*0042*/ 	.short	0x0018
        /*0044*/ 	.byte	0x00, 0xf5, 0x21, 0x00


	//----- nvinfo : EIATTR_KPARAM_INFO
	.align		4
.L_69:
        /*0048*/ 	.byte	0x04, 0x17
        /*004a*/ 	.short	(.L_71 - .L_70)
.L_70:
        /*004c*/ 	.word	0x00000000
        /*0050*/ 	.short	0x0002
        /*0052*/ 	.short	0x0010
        /*0054*/ 	.byte	0x00, 0xf5, 0x21, 0x00


	//----- nvinfo : EIATTR_KPARAM_INFO
	.align		4
.L_71:
        /*0058*/ 	.byte	0x04, 0x17
        /*005a*/ 	.short	(.L_73 - .L_72)
.L_72:
        /*005c*/ 	.word	0x00000000
        /*0060*/ 	.short	0x0001
        /*0062*/ 	.short	0x0008
        /*0064*/ 	.byte	0x00, 0xf5, 0x21, 0x00


	//----- nvinfo : EIATTR_KPARAM_INFO
	.align		4
.L_73:
        /*0068*/ 	.byte	0x04, 0x17
        /*006a*/ 	.short	(.L_75 - .L_74)
.L_74:
        /*006c*/ 	.word	0x00000000
        /*0070*/ 	.short	0x0000
        /*0072*/ 	.short	0x0000
        /*0074*/ 	.byte	0x00, 0xf0, 0x11, 0x00


	//----- nvinfo : EIATTR_SPARSE_MMA_MASK
	.align		4
.L_75:
        /*0078*/ 	.byte	0x03, 0x50
        /*007a*/ 	.short	0x0000


	//----- nvinfo : EIATTR_MAXREG_COUNT
	.align		4
        /*007c*/ 	.byte	0x03, 0x1b
        /*007e*/ 	.short	0x00ff


	//----- nvinfo : EIATTR_NUM_BARRIERS
	.align		4
        /*0080*/ 	.byte	0x02, 0x4c
        /*0082*/ 	.byte	0x01
	.zero		1


	//----- nvinfo : EIATTR_MERCURY_ISA_VERSION
	.align		4
        /*0084*/ 	.byte	0x03, 0x5f
        /*0086*/ 	.short	0x0101


	//----- nvinfo : EIATTR_VRC_CTA_INIT_COUNT
	.align		4
        /*0088*/ 	.byte	0x02, 0x4a
	.zero		1
	.zero		1


	//----- nvinfo : EIATTR_EXIT_INSTR_OFFSETS
	.align		4
        /*008c*/ 	.byte	0x04, 0x1c
        /*008e*/ 	.short	(.L_77 - .L_76)


	//   ....[0]....
.L_76:
        /*0090*/ 	.word	0x00000880


	//   ....[1]....
        /*0094*/ 	.word	0x00000aa0


	//----- nvinfo : EIATTR_CRS_STACK_SIZE
	.align		4
.L_77:
        /*0098*/ 	.byte	0x04, 0x1e
        /*009a*/ 	.short	(.L_79 - .L_78)
.L_78:
        /*009c*/ 	.word	0x00000000


	//----- nvinfo : EIATTR_CBANK_PARAM_SIZE
	.align		4
.L_79:
        /*00a0*/ 	.byte	0x03, 0x19
        /*00a2*/ 	.short	0x0034


	//----- nvinfo : EIATTR_PARAM_CBANK
	.align		4
        /*00a4*/ 	.byte	0x04, 0x0a
        /*00a6*/ 	.short	(.L_81 - .L_80)
	.align		4
.L_80:
        /*00a8*/ 	.word	index@(.nv.constant0._Z5ErroriPfS_S_PiS_i)
        /*00ac*/ 	.short	0x0380
        /*00ae*/ 	.short	0x0034


	//----- nvinfo : EIATTR_SW_WAR
	.align		4
.L_81:
        /*00b0*/ 	.byte	0x04, 0x36
        /*00b2*/ 	.short	(.L_83 - .L_82)
.L_82:
        /*00b4*/ 	.word	0x00000008
.L_83:


//--------------------- .nv.info._Z3RyTPfS_S_S_   --------------------------
	.section	.nv.info._Z3RyTPfS_S_S_,"",@"SHT_CUDA_INFO"
	.sectionflags	@""
	.align	4


	//----- nvinfo : EIATTR_CUDA_API_VERSION
	.align		4
        /*0000*/ 	.byte	0x04, 0x37
        /*0002*/ 	.short	(.L_85 - .L_84)
.L_84:
        /*0004*/ 	.word	0x00000082


	//----- nvinfo : EIATTR_KPARAM_INFO
	.align		4
.L_85:
        /*0008*/ 	.byte	0x04, 0x17
        /*000a*/ 	.short	(.L_87 - .L_86)
.L_86:
        /*000c*/ 	.word	0x00000000
        /*0010*/ 	.short	0x0003
        /*0012*/ 	.short	0x0018
        /*0014*/ 	.byte	0x00, 0xf5, 0x21, 0x00


	//----- nvinfo : EIATTR_KPARAM_INFO
	.align		4
.L_87:
        /*0018*/ 	.byte	0x04, 0x17
        /*001a*/ 	.short	(.L_89 - .L_88)
.L_88:
        /*001c*/ 	.word	0x00000000
        /*0020*/ 	.short	0x0002
        /*0022*/ 	.short	0x0010
        /*0024*/ 	.byte	0x00, 0xf5, 0x21, 0x00


	//----- nvinfo : EIATTR_KPARAM_INFO
	.align		4
.L_89:
        /*0028*/ 	.byte	0x04, 0x17
        /*002a*/ 	.short	(.L_91 - .L_90)
.L_90:
        /*002c*/ 	.word	0x00000000
        /*0030*/ 	.short	0x0001
        /*0032*/ 	.short	0x0008
        /*0034*/ 	.byte	0x00, 0xf5, 0x21, 0x00


	//----- nvinfo : EIATTR_KPARAM_INFO
	.align		4
.L_91:
        /*0038*/ 	.byte	0x04, 0x17
        /*003a*/ 	.short	(.L_93 - .L_92)
.L_92:
        /*003c*/ 	.word	0x00000000
        /*0040*/ 	.short	0x0000
        /*0042*/ 	.short	0x0000
        /*0044*/ 	.byte	0x00, 0xf5, 0x21, 0x00


	//----- nvinfo : EIATTR_SPARSE_MMA_MASK
	.align		4
.L_93:
        /*0048*/ 	.byte	0x03, 0x50
        /*004a*/ 	.short	0x0000


	//----- nvinfo : EIATTR_MAXREG_COUNT
	.align		4
        /*004c*/ 	.byte	0x03, 0x1b
        /*004e*/ 	.short	0x00ff


	//----- nvinfo : EIATTR_MERCURY_ISA_VERSION
	.align		4
        /*0050*/ 	.byte	0x03, 0x5f
        /*0052*/ 	.short	0x0101


	//----- nvinfo : EIATTR_VRC_CTA_INIT_COUNT
	.align		4
        /*0054*/ 	.byte	0x02, 0x4a
	.zero		1
	.zero		1


	//----- nvinfo : EIATTR_EXIT_INSTR_OFFSETS
	.align		4
        /*0058*/ 	.byte	0x04, 0x1c
        /*005a*/ 	.short	(.L_95 - .L_94)


	//   ....[0]....
.L_94:
        /*005c*/ 	.word	0x00000310


	//----- nvinfo : EIATTR_CBANK_PARAM_SIZE
	.align		4
.L_95:
        /*0060*/ 	.byte	0x03, 0x19
        /*0062*/ 	.short	0x0020


	//----- nvinfo : EIATTR_PARAM_CBANK
	.align		4
        /*0064*/ 	.byte	0x04, 0x0a
        /*0066*/ 	.short	(.L_97 - .L_96)
	.align		4
.L_96:
        /*0068*/ 	.word	index@(.nv.constant0._Z3RyTPfS_S_S_)
        /*006c*/ 	.short	0x0380
        /*006e*/ 	.short	0x0020


	//----- nvinfo : EIATTR_SW_WAR
	.align		4
.L_97:
        /*0070*/ 	.byte	0x04, 0x36
        /*0072*/ 	.short	(.L_99 - .L_98)
.L_98:
        /*0074*/ 	.word	0x00000008
.L_99:


//--------------------- .nv.info._Z3CxbPfiS_iPiS_S_S_S_S_S_ --------------------------
	.section	.nv.info._Z3CxbPfiS_iPiS_S_S_S_S_S_,"",@"SHT_CUDA_INFO"
	.sectionflags	@""
	.align	4


	//----- nvinfo : EIATTR_CUDA_API_VERSION
	.align		4
        /*0000*/ 	.byte	0x04, 0x37
        /*0002*/ 	.short	(.L_101 - .L_100)
.L_100:
        /*0004*/ 	.word	0x00000082


	//----- nvinfo : EIATTR_KPARAM_INFO
	.align		4
.L_101:
        /*0008*/ 	.byte	0x04, 0x17
        /*000a*/ 	.short	(.L_103 - .L_102)
.L_102:
        /*000c*/ 	.word	0x00000000
        /*0010*/ 	.short	0x000a
        /*0012*/ 	.short	0x0050
        /*0014*/ 	.byte	0x00, 0xf5, 0x21, 0x00


	//----- nvinfo : EIATTR_KPARAM_INFO
	.align		4
.L_103:
        /*0018*/ 	.byte	0x04, 0x17
        /*001a*/ 	.short	(.L_105 - .L_104)
.L_104:
        /*001c*/ 	.word	0x00000000
        /*0020*/ 	.short	0x0009
        /*0022*/ 	.short	0x0048
        /*0024*/ 	.byte	0x00, 0xf5, 0x21, 0x00


	//----- nvinfo : EIATTR_KPARAM_INFO
	.align		4
.L_105:
        /*0028*/ 	.byte	0x04, 0x17
        /*002a*/ 	.short	(.L_107 - .L_106)
.L_106:
        /*002c*/ 	.word	0x00000000
        /*0030*/ 	.short	0x0008
        /*0032*/ 	.short	0x0040
        /*0034*/ 	.byte	0x00, 0xf5, 0x21, 0x00


	//----- nvinfo : EIATTR_KPARAM_INFO
	.align		4
.L_107:
        /*0038*/ 	.byte	0x04, 0x17
        /*003a*/ 	.short	(.L_109 - .L_108)
.L_108:
        /*003c*/ 	.word	0x00000000
        /*0040*/ 	.short	0x0007
        /*0042*/ 	.short	0x0038
        /*0044*/ 	.byte	0x00, 0xf5, 0x21, 0x00


	//----- nvinfo : EIATTR_KPARAM_INFO
	.align		4
.L_109:
        /*0048*/ 	.byte	0x04, 0x17
        /*004a*/ 	.short	(.L_111 - .L_110)
.L_110:
        /*004c*/ 	.word	0x00000000
        /*0050*/ 	.short	0x0006
        /*0052*/ 	.short	0x0030
        /*0054*/ 	.byte	0x00, 0xf5, 0x21, 0x00


	//----- nvinfo : EIATTR_KPARAM_INFO
	.align		4
.L_111:
        /*0058*/ 	.byte	0x04, 0x17
        /*005a*/ 	.short	(.L_113 - .L_112)
.L_112:
        /*005c*/ 	.word	0x00000000
        /*0060*/ 	.short	0x0005
        /*0062*/ 	.short	0x0028
        /*0064*/ 	.byte	0x00, 0xf5, 0x21, 0x00


	//----- nvinfo : EIATTR_KPARAM_INFO
	.align		4
.L_113:
        /*0068*/ 	.byte	0x04, 0x17
        /*006a*/ 	.short	(.L_115 - .L_114)
.L_114:
        /*006c*/ 	.word	0x00000000
        /*0070*/ 	.short	0x0004
        /*0072*/ 	.short	0x0020
        /*0074*/ 	.byte	0x00, 0xf5, 0x21, 0x00


	//----- nvinfo : EIATTR_KPARAM_INFO
	.align		4
.L_115:
        /*0078*/ 	.byte	0x04, 0x17
        /*007a*/ 	.short	(.L_117 - .L_116)
.L_116:
        /*007c*/ 	.word	0x00000000
        /*0080*/ 	.short	0x0003
        /*0082*/ 	.short	0x0018
        /*0084*/ 	.byte	0x00, 0xf0, 0x11, 0x00


	//----- nvinfo : EIATTR_KPARAM_INFO
	.align		4
.L_117:
        /*0088*/ 	.byte	0x04, 0x17
        /*008a*/ 	.short	(.L_119 - .L_118)
.L_118:
        /*008c*/ 	.word	0x00000000
        /*0090*/ 	.short	0x0002
        /*0092*/ 	.short	0x0010
        /*0094*/ 	.byte	0x00, 0xf5, 0x21, 0x00


	//----- nvinfo : EIATTR_KPARAM_INFO
	.align		4
.L_119:
        /*0098*/ 	.byte	0x04, 0x17
        /*009a*/ 	.short	(.L_121 - .L_120)
.L_120:
        /*009c*/ 	.word	0x00000000
        /*00a0*/ 	.short	0x0001
        /*00a2*/ 	.short	0x0008
        /*00a4*/ 	.byte	0x00, 0xf0, 0x11, 0x00


	//----- nvinfo : EIATTR_KPARAM_INFO
	.align		4
.L_121:
        /*00a8*/ 	.byte	0x04, 0x17
        /*00aa*/ 	.short	(.L_123 - .L_122)
.L_122:
        /*00ac*/ 	.word	0x00000000
        /*00b0*/ 	.short	0x0000
        /*00b2*/ 	.short	0x0000
        /*00b4*/ 	.byte	0x00, 0xf5, 0x21, 0x00


	//----- nvinfo : EIATTR_SPARSE_MMA_MASK
	.align		4
.L_123:
        /*00b8*/ 	.byte	0x03, 0x50
        /*00ba*/ 	.short	0x0000


	//----- nvinfo : EIATTR_MAXREG_COUNT
	.align		4
        /*00bc*/ 	.byte	0x03, 0x1b
        /*00be*/ 	.short	0x00ff


	//----- nvinfo : EIATTR_NUM_BARRIERS
	.align		4
        /*00c0*/ 	.byte	0x02, 0x4c
        /*00c2*/ 	.byte	0x01
	.zero		1


	//----- nvinfo : EIATTR_EXTERNS
	.align		4
        /*00c4*/ 	.byte	0x04, 0x0f
        /*00c6*/ 	.short	(.L_125 - .L_124)


	//   ....[0]....
	.align		4
.L_124:
        /*00c8*/ 	.word	index@(malloc)


	//   ....[1]....
	.align		4
        /*00cc*/ 	.word	index@(free)


	//----- nvinfo : EIATTR_MERCURY_ISA_VERSION
	.align		4
.L_125:
        /*00d0*/ 	.byte	0x03, 0x5f
        /*00d2*/ 	.short	0x0101


	//----- nvinfo : EIATTR_VRC_CTA_INIT_COUNT
	.align		4
        /*00d4*/ 	.byte	0x02, 0x4a
	.zero		1
	.zero		1


	//----- nvinfo : EIATTR_SYSCALL_OFFSETS
	.align		4
        /*00d8*/ 	.byte	0x04, 0x46
        /*00da*/ 	.short	(.L_127 - .L_126)


	//   ....[0]....
.L_126:
        /*00dc*/ 	.word	0x00000130


	//   ....[1]....
        /*00e0*/ 	.word	0x000017a0


	//----- nvinfo : EIATTR_EXIT_INSTR_OFFSETS
	.align		4
.L_127:
        /*00e4*/ 	.byte	0x04, 0x1c
        /*00e6*/ 	.short	(.L_129 - .L_128)


	//   ....[0]....
.L_128:
        /*00e8*/ 	.word	0x000017b0


	//----- nvinfo : EIATTR_CRS_STACK_SIZE
	.align		4
.L_129:
        /*00ec*/ 	.byte	0x04, 0x1e
        /*00ee*/ 	.short	(.L_131 - .L_130)
.L_130:
        /*00f0*/ 	.word	0x00000000


	//----- nvinfo : EIATTR_CBANK_PARAM_SIZE
	.align		4
.L_131:
        /*00f4*/ 	.byte	0x03, 0x19
        /*00f6*/ 	.short	0x0058


	//----- nvinfo : EIATTR_PARAM_CBANK
	.align		4
        /*00f8*/ 	.byte	0x04, 0x0a
        /*00fa*/ 	.short	(.L_133 - .L_132)
	.align		4
.L_132:
        /*00fc*/ 	.word	index@(.nv.constant0._Z3CxbPfiS_iPiS_S_S_S_S_S_)
        /*0100*/ 	.short	0x0380
        /*0102*/ 	.short	0x0058


	//----- nvinfo : EIATTR_SW_WAR
	.align		4
.L_133:
        /*0104*/ 	.byte	0x04, 0x36
        /*0106*/ 	.short	(.L_135 - .L_134)
.L_134:
        /*0108*/ 	.word	0x00000008
.L_135:


//--------------------- .nv.info._Z8MatchingPfS_iPi --------------------------
	.section	.nv.info._Z8MatchingPfS_iPi,"",@"SHT_CUDA_INFO"
	.sectionflags	@""
	.align	4


	//----- nvinfo : EIATTR_CUDA_API_VERSION
	.align		4
        /*0000*/ 	.byte	0x04, 0x37
        /*0002*/ 	.short	(.L_137 - .L_136)
.L_136:
        /*0004*/ 	.word	0x00000082


	//----- nvinfo : EIATTR_KPARAM_INFO
	.align		4
.L_137:
        /*0008*/ 	.byte	0x04, 0x17
        /*000a*/ 	.short	(.L_139 - .L_138)
.L_138:
        /*000c*/ 	.word	0x00000000
        /*0010*/ 	.short	0x0003
        /*0012*/ 	.short	0x0018
        /*0014*/ 	.byte	0x00, 0xf5, 0x21, 0x00


	//----- nvinfo : EIATTR_KPARAM_INFO
	.align		4
.L_139:
        /*0018*/ 	.byte	0x04, 0x17
        /*001a*/ 	.short	(.L_141 - .L_140)
.L_140:
        /*001c*/ 	.word	0x00000000
        /*0020*/ 	.short	0x0002
        /*0022*/ 	.short	0x0010
        /*0024*/ 	.byte	0x00, 0xf0, 0x11, 0x00


	//----- nvinfo : EIATTR_KPARAM_INFO
	.align		4
.L_141:
        /*0028*/ 	.byte	0x04, 0x17
        /*002a*/ 	.short	(.L_143 - .L_142)
.L_142:
        /*002c*/ 	.word	0x00000000
        /*0030*/ 	.short	0x0001
        /*0032*/ 	.short	0x0008
        /*0034*/ 	.byte	0x00, 0xf5, 0x21, 0x00


	//----- nvinfo : EIATTR_KPARAM_INFO
	.align		4
.L_143:
        /*0038*/ 	.byte	0x04, 0x17
        /*003a*/ 	.short	(.L_145 - .L_144)
.L_144:
        /*003c*/ 	.word	0x00000000
        /*0040*/ 	.short	0x0000
        /*0042*/ 	.short	0x0000
        /*0044*/ 	.byte	0x00, 0xf5, 0x21, 0x00


	//----- nvinfo : EIATTR_SPARSE_MMA_MASK
	.align		4
.L_145:
        /*0048*/ 	.byte	0x03, 0x50
        /*004a*/ 	.short	0x0000


	//----- nvinfo : EIATTR_MAXREG_COUNT
	.align		4
        /*004c*/ 	.byte	0x03, 0x1b
        /*004e*/ 	.short	0x00ff


	//----- nvinfo : EIATTR_MERCURY_ISA_VERSION
	.align		4
        /*0050*/ 	.byte	0x03, 0x5f
        /*0052*/ 	.short	0x0101


	//----- nvinfo : EIATTR_VRC_CTA_INIT_COUNT
	.align		4
        /*0054*/ 	.byte	0x02, 0x4a
	.zero		1
	.zero		1


	//----- nvinfo : EIATTR_EXIT_INSTR_OFFSETS
	.align		4
        /*0058*/ 	.byte	0x04, 0x1c
        /*005a*/ 	.short	(.L_147 - .L_146)


	//   ....[0]....
.L_146:
        /*005c*/ 	.word	0x00000030


	//   ....[1]....
        /*0060*/ 	.word	0x000008a0


	//----- nvinfo : EIATTR_CRS_STACK_SIZE
	.align		4
.L_147:
        /*0064*/ 	.byte	0x04, 0x1e
        /*0066*/ 	.short	(.L_149 - .L_148)
.L_148:
        /*0068*/ 	.word	0x00000000


	//----- nvinfo : EIATTR_CBANK_PARAM_SIZE
	.align		4
.L_149:
        /*006c*/ 	.byte	0x03, 0x19
        /*006e*/ 	.short	0x0020


	//----- nvinfo : EIATTR_PARAM_CBANK
	.align		4
        /*0070*/ 	.byte	0x04, 0x0a
        /*0072*/ 	.short	(.L_151 - .L_150)
	.align		4
.L_150:
        /*0074*/ 	.word	index@(.nv.constant0._Z8MatchingPfS_iPi)
        /*0078*/ 	.short	0x0380
        /*007a*/ 	.short	0x0020


	//----- nvinfo : EIATTR_SW_WAR
	.align		4
.L_151:
        /*007c*/ 	.byte	0x04, 0x36
        /*007e*/ 	.short	(.L_153 - .L_152)
.L_152:
        /*0080*/ 	.word	0x00000008
.L_153:


//--------------------- .nv.info._Z7NormalsPfPiiiiS_S_S_ --------------------------
	.section	.nv.info._Z7NormalsPfPiiiiS_S_S_,"",@"SHT_CUDA_INFO"
	.sectionflags	@""
	.align	4


	//----- nvinfo : EIATTR_CUDA_API_VERSION
	.align		4
        /*0000*/ 	.byte	0x04, 0x37
        /*0002*/ 	.short	(.L_155 - .L_154)
.L_154:
        /*0004*/ 	.word	0x00000082


	//----- nvinfo : EIATTR_KPARAM_INFO
	.align		4
.L_155:
        /*0008*/ 	.byte	0x04, 0x17
        /*000a*/ 	.short	(.L_157 - .L_156)
.L_156:
        /*000c*/ 	.word	0x00000000
        /*0010*/ 	.short	0x0007
        /*0012*/ 	.short	0x0030
        /*0014*/ 	.byte	0x00, 0xf5, 0x21, 0x00


	//----- nvinfo : EIATTR_KPARAM_INFO
	.align		4
.L_157:
        /*0018*/ 	.byte	0x04, 0x17
        /*001a*/ 	.short	(.L_159 - .L_158)
.L_158:
        /*001c*/ 	.word	0x00000000
        /*0020*/ 	.short	0x0006
        /*0022*/ 	.short	0x0028
        /*0024*/ 	.byte	0x00, 0xf5, 0x21, 0x00


	//----- nvinfo : EIATTR_KPARAM_INFO
	.align		4
.L_159:
        /*0028*/ 	.byte	0x04, 0x17
        /*002a*/ 	.short	(.L_161 - .L_160)
.L_160:
        /*002c*/ 	.word	0x00000000
        /*0030*/ 	.short	0x0005
        /*0032*/ 	.short	0x0020
        /*0034*/ 	.byte	0x00, 0xf5, 0x21, 0x00


	//----- nvinfo : EIATTR_KPARAM_INFO
	.align		4
.L_161:
        /*0038*/ 	.byte	0x04, 0x17
        /*003a*/ 	.short	(.L_163 - .L_162)
.L_162:
        /*003c*/ 	.word	0x00000000
        /*0040*/ 	.short	0x0004
        /*0042*/ 	.short	0x0018
        /*0044*/ 	.byte	0x00, 0xf0, 0x11, 0x00


	//----- nvinfo : EIATTR_KPARAM_INFO
	.align		4
.L_163:
        /*0048*/ 	.byte	0x04, 0x17
        /*004a*/ 	.short	(.L_165 - .L_164)
.L_164:
        /*004c*/ 	.word	0x00000000
        /*0050*/ 	.short	0x0003
        /*0052*/ 	.short	0x0014
        /*0054*/ 	.byte	0x00, 0xf0, 0x11, 0x00


	//----- nvinfo : EIATTR_KPARAM_INFO
	.align		4
.L_165:
        /*0058*/ 	.byte	0x04, 0x17
        /*005a*/ 	.short	(.L_167 - .L_166)
.L_166:
        /*005c*/ 	.word	0x00000000
        /*0060*/ 	.short	0x0002
        /*0062*/ 	.short	0x0010
        /*0064*/ 	.byte	0x00, 0xf0, 0x11, 0x00


	//----- nvinfo : EIATTR_KPARAM_INFO
	.align		4
.L_167:
        /*0068*/ 	.byte	0x04, 0x17
        /*006a*/ 	.short	(.L_169 - .L_168)
.L_168:
        /*006c*/ 	.word	0x00000000
        /*0070*/ 	.short	0x0001
        /*0072*/ 	.short	0x0008
        /*0074*/ 	.byte	0x00, 0xf5, 0x21, 0x00


	//----- nvinfo : EIATTR_KPARAM_INFO
	.align		4
.L_169:
        /*0078*/ 	.byte	0x04, 0x17
        /*007a*/ 	.short	(.L_171 - .L_170)
.L_170:
        /*007c*/ 	.word	0x00000000
        /*0080*/ 	.short	0x0000
        /*0082*/ 	.short	0x0000
        /*0084*/ 	.byte	0x00, 0xf5, 0x21, 0x00


	//----- nvinfo : EIATTR_SPARSE_MMA_MASK
	.align		4
.L_171:
        /*0088*/ 	.byte	0x03, 0x50
        /*008a*/ 	.short	0x0000


	//----- nvinfo : EIATTR_MAXREG_COUNT
	.align		4
        /*008c*/ 	.byte	0x03, 0x1b
        /*008e*/ 	.short	0x00ff


	//----- nvinfo : EIATTR_NUM_BARRIERS
	.align		4
        /*0090*/ 	.byte	0x02, 0x4c
        /*0092*/ 	.byte	0x01
	.zero		1


	//----- nvinfo : EIATTR_MERCURY_ISA_VERSION
	.align		4
        /*0094*/ 	.byte	0x03, 0x5f
        /*0096*/ 	.short	0x0101


	//----- nvinfo : EIATTR_VRC_CTA_INIT_COUNT
	.align		4
        /*0098*/ 	.byte	0x02, 0x4a
	.zero		1
	.zero		1


	//----- nvinfo : EIATTR_EXIT_INSTR_OFFSETS
	.align		4
        /*009c*/ 	.byte	0x04, 0x1c
        /*009e*/ 	.short	(.L_173 - .L_172)


	//   ....[0]....
.L_172:
        /*00a0*/ 	.word	0x00003ae0


	//----- nvinfo : EIATTR_CRS_STACK_SIZE
	.align		4
.L_173:
        /*00a4*/ 	.byte	0x04, 0x1e
        /*00a6*/ 	.short	(.L_175 - .L_174)
.L_174:
        /*00a8*/ 	.word	0x00000000


	//----- nvinfo : EIATTR_CBANK_PARAM_SIZE
	.align		4
.L_175:
        /*00ac*/ 	.byte	0x03, 0x19
        /*00ae*/ 	.short	0x0038


	//----- nvinfo : EIATTR_PARAM_CBANK
	.align		4
        /*00b0*/ 	.byte	0x04, 0x0a
        /*00b2*/ 	.short	(.L_177 - .L_176)
	.align		4
.L_176:
        /*00b4*/ 	.word	index@(.nv.constant0._Z7NormalsPfPiiiiS_S_S_)
        /*00b8*/ 	.short	0x0380
        /*00ba*/ 	.short	0x0038


	//----- nvinfo : EIATTR_SW_WAR
	.align		4
.L_177:
        /*00bc*/ 	.byte	0x04, 0x36
        /*00be*/ 	.short	(.L_179 - .L_178)
.L_178:
        /*00c0*/ 	.word	0x00000008
.L_179:


//--------------------- .nv.info._Z3knnPfiS_iPiiS_ --------------------------
	.section	.nv.info._Z3knnPfiS_iPiiS_,"",@"SHT_CUDA_INFO"
	.sectionflags	@""
	.align	4


	//----- nvinfo : EIATTR_CUDA_API_VERSION
	.align		4
        /*0000*/ 	.byte	0x04, 0x37
        /*0002*/ 	.short	(.L_181 - .L_180)
.L_180:
        /*0004*/ 	.word	0x00000082


	//----- nvinfo : EIATTR_KPARAM_INFO
	.align		4
.L_181:
        /*0008*/ 	.byte	0x04, 0x17
        /*000a*/ 	.short	(.L_183 - .L_182)
.L_182:
        /*000c*/ 	.word	0x00000000
        /*0010*/ 	.short	0x0006
        /*0012*/ 	.short	0x0030
        /*0014*/ 	.byte	0x00, 0xf5, 0x21, 0x00


	//----- nvinfo : EIATTR_KPARAM_INFO
	.align		4
.L_183:
        /*0018*/ 	.byte	0x04, 0x17
        /*001a*/ 	.short	(.L_185 - .L_184)
.L_184:
        /*001c*/ 	.word	0x00000000
        /*0020*/ 	.short	0x0005
        /*0022*/ 	.short	0x0028
        /*0024*/ 	.byte	0x00, 0xf0, 0x11, 0x00


	//----- nvinfo : EIATTR_KPARAM_INFO
	.align		4
.L_185:
        /*0028*/ 	.byte	0x04, 0x17
        /*002a*/ 	.short	(.L_187 - .L_186)
.L_186:
        /*002c*/ 	.word	0x00000000
        /*0030*/ 	.short	0x0004
        /*0032*/ 	.short	0x0020
        /*0034*/ 	.byte	0x00, 0xf5, 0x21, 0x00


	//----- nvinfo : EIATTR_KPARAM_INFO
	.align		4
.L_187:
        /*0038*/ 	.byte	0x04, 0x17
        /*003a*/ 	.short	(.L_189 - .L_188)
.L_188:
        /*003c*/ 	.word	0x00000000
        /*0040*/ 	.short	0x0003
        /*0042*/ 	.short	0x0018
        /*0044*/ 	.byte	0x00, 0xf0, 0x11, 0x00


	//----- nvinfo : EIATTR_KPARAM_INFO
	.align		4
.L_189:
        /*0048*/ 	.byte	0x04, 0x17
        /*004a*/ 	.short	(.L_191 - .L_190)
.L_190:
        /*004c*/ 	.word	0x00000000
        /*0050*/ 	.short	0x0002
        /*0052*/ 	.short	0x0010
        /*0054*/ 	.byte	0x00, 0xf5, 0x21, 0x00


	//----- nvinfo : EIATTR_KPARAM_INFO
	.align		4
.L_191:
        /*0058*/ 	.byte	0x04, 0x17
        /*005a*/ 	.short	(.L_193 - .L_192)
.L_192:
        /*005c*/ 	.word	0x00000000
        /*0060*/ 	.short	0x0001
        /*0062*/ 	.short	0x0008
        /*0064*/ 	.byte	0x00, 0xf0, 0x11, 0x00


	//----- nvinfo : EIATTR_KPARAM_INFO
	.align		4
.L_193:
        /*0068*/ 	.byte	0x04, 0x17
        /*006a*/ 	.short	(.L_195 - .L_194)
.L_194:
        /*006c*/ 	.word	0x00000000
        /*0070*/ 	.short	0x0000
        /*0072*/ 	.short	0x0000
        /*0074*/ 	.byte	0x00, 0xf5, 0x21, 0x00


	//----- nvinfo : EIATTR_SPARSE_MMA_MASK
	.align		4
.L_195:
        /*0078*/ 	.byte	0x03, 0x50
        /*007a*/ 	.short	0x0000


	//----- nvinfo : EIATTR_MAXREG_COUNT
	.align		4
        /*007c*/ 	.byte	0x03, 0x1b
        /*007e*/ 	.short	0x00ff


	//----- nvinfo : EIATTR_NUM_BARRIERS
	.align		4
        /*0080*/ 	.byte	0x02, 0x4c
        /*0082*/ 	.byte	0x01
	.zero		1


	//----- nvinfo : EIATTR_MERCURY_ISA_VERSION
	.align		4
        /*0084*/ 	.byte	0x03, 0x5f
        /*0086*/ 	.short	0x0101


	//----- nvinfo : EIATTR_VRC_CTA_INIT_COUNT
	.align		4
        /*0088*/ 	.byte	0x02, 0x4a
	.zero		1
	.zero		1


	//----- nvinfo : EIATTR_EXIT_INSTR_OFFSETS
	.align		4
        /*008c*/ 	.byte	0x04, 0x1c
        /*008e*/ 	.short	(.L_197 - .L_196)


	//   ....[0]....
.L_196:
        /*0090*/ 	.word	0x00000900


	//   ....[1]....
        /*0094*/ 	.word	0x00000b80


	//----- nvinfo : EIATTR_CRS_STACK_SIZE
	.align		4
.L_197:
        /*0098*/ 	.byte	0x04, 0x1e
        /*009a*/ 	.short	(.L_199 - .L_198)
.L_198:
        /*009c*/ 	.word	0x00000000


	//----- nvinfo : EIATTR_CBANK_PARAM_SIZE
	.align		4
.L_199:
        /*00a0*/ 	.byte	0x03, 0x19
        /*00a2*/ 	.short	0x0038


	//----- nvinfo : EIATTR_PARAM_CBANK
	.align		4
        /*00a4*/ 	.byte	0x04, 0x0a
        /*00a6*/ 	.short	(.L_201 - .L_200)
	.align		4
.L_200:
        /*00a8*/ 	.word	index@(.nv.constant0._Z3knnPfiS_iPiiS_)
        /*00ac*/ 	.short	0x0380
        /*00ae*/ 	.short	0x0038


	//----- nvinfo : EIATTR_SW_WAR
	.align		4
.L_201:
        /*00b0*/ 	.byte	0x04, 0x36
        /*00b2*/ 	.short	(.L_203 - .L_202)
.L_202:
        /*00b4*/ 	.word	0x00000008
.L_203:


//--------------------- .nv.callgraph             --------------------------
	.section	.nv.callgraph,"",@"SHT_CUDA_CALLGRAPH"
	.align	4
	.sectionentsize	8
	.align		4
        /*0000*/ 	.word	0x00000000
	.align		4
        /*0004*/ 	.word	0xffffffff
	.align		4
        /*0008*/ 	.word	index@(_Z3CxbPfiS_iPiS_S_S_S_S_S_)
	.align		4
        /*000c*/ 	.word	index@(free)
	.align		4
        /*0010*/ 	.word	index@(_Z3CxbPfiS_iPiS_S_S_S_S_S_)
	.align		4
        /*0014*/ 	.word	index@(malloc)
	.align		4
        /*0018*/ 	.word	0x00000000
	.align		4
        /*001c*/ 	.word	0xfffffffe
	.align		4
        /*0020*/ 	.word	0x00000000
	.align		4
        /*0024*/ 	.word	0xfffffffd
	.align		4
        /*0028*/ 	.word	0x00000000
	.align		4
        /*002c*/ 	.word	0xfffffffc


//--------------------- .nv.constant4             --------------------------
	.section	.nv.constant4,"a",@progbits
	.align	8
	.align		8
.nv.constant4:
        /*0000*/ 	.dword	__cudart_i2opi_d
	.align		8
        /*0008*/ 	.dword	__cudart_sin_cos_coeffs
	.align		8
        /*0010*/ 	.dword	malloc
	.align		8
        /*0018*/ 	.dword	free


//--------------------- .text._Z5ErroriPfS_S_PiS_i --------------------------
	.section	.text._Z5ErroriPfS_S_PiS_i,"ax",@progbits
	.align	128
        .global         _Z5ErroriPfS_S_PiS_i
        .type           _Z5ErroriPfS_S_PiS_i,@function
        .size           _Z5ErroriPfS_S_PiS_i,(.L_x_188 - _Z5ErroriPfS_S_PiS_i)
        .other          _Z5ErroriPfS_S_PiS_i,@"STO_CUDA_ENTRY STV_DEFAULT"
_Z5ErroriPfS_S_PiS_i:
.text._Z5ErroriPfS_S_PiS_i:
[----:B------:R-:W-:Y:S01]  /*0000*/  LDC R1, c[0x0][0x37c] ;  /* 0x0000df00ff017b82 */ /* 0x000fe20000000800 */
[----:B------:R-:W0:Y:S07]  /*0010*/  S2R R3, SR_TID.X ;  /* 0x0000000000037919 */ /* 0x000e2e0000002100 */
[----:B------:R-:W0:Y:S01]  /*0020*/  S2UR UR4, SR_CTAID.X ;  /* 0x00000000000479c3 */ /* 0x000e220000002500 */
[----:B------:R-:W1:Y:S07]  /*0030*/  LDCU.64 UR6, c[0x0][0x358] ;  /* 0x00006b00ff0677ac */ /* 0x000e6e0008000a00 */
[----:B------:R-:W0:Y:S08]  /*0040*/  LDC R2, c[0x0][0x360] ;  /* 0x0000d800ff027b82 */ /* 0x000e300000000800 */
[----:B------:R-:W2:Y:S08]  /*0050*/  LDC.64 R8, c[0x0][0x3a0] ;  /* 0x0000e800ff087b82 */ /* 0x000eb00000000a00 */
[----:B------:R-:W3:Y:S01]  /*0060*/  LDC.64 R6, c[0x0][0x390] ;  /* 0x0000e400ff067b82 */ /* 0x000ee20000000a00 */
[----:B0-----:R-:W-:-:S07]  /*0070*/  IMAD R2, R2, UR4, R3 ;  /* 0x0000000402027c24 */ /* 0x001fce000f8e0203 */
[----:B------:R-:W0:Y:S01]  /*0080*/  LDC.64 R12, c[0x0][0x398] ;  /* 0x0000e600ff0c7b82 */ /* 0x000e220000000a00 */
[----:B--2---:R-:W-:-:S05]  /*0090*/  IMAD.WIDE R8, R2, 0x4, R8 ;  /* 0x0000000402087825 */ /* 0x004fca00078e0208 */
[----:B-1----:R-:W2:Y:S01]  /*00a0*/  LDG.E R0, desc[UR6][R8.64] ;  /* 0x0000000608007981 */ /* 0x002ea2000c1e1900 */
[----:B------:R-:W-:-:S04]  /*00b0*/  IMAD R4, R2, 0x3, RZ ;  /* 0x0000000302047824 */ /* 0x000fc800078e02ff */
[----:B---3--:R-:W-:-:S04]  /*00c0*/  IMAD.WIDE R6, R4, 0x4, R6 ;  /* 0x0000000404067825 */ /* 0x008fc800078e0206 */
[----:B--2---:R-:W-:Y:S02]  /*00d0*/  IMAD R3, R0, 0x3, RZ ;  /* 0x0000000300037824 */ /* 0x004fe400078e02ff */
[----:B------:R-:W2:Y:S02]  /*00e0*/  LDG.E R0, desc[UR6][R6.64] ;  /* 0x0000000606007981 */ /* 0x000ea4000c1e1900 */
[----:B0-----:R-:W-:-:S05]  /*00f0*/  IMAD.WIDE R12, R3, 0x4, R12 ;  /* 0x00000004030c7825 */ /* 0x001fca00078e020c */
[----:B------:R-:W2:Y:S01]  /*0100*/  LDG.E R3, desc[UR6][R12.64] ;  /* 0x000000060c037981 */ /* 0x000ea2000c1e1900 */
[----:B------:R-:W-:Y:S01]  /*0110*/  BSSY.RECONVERGENT B0, `(.L_x_0) ;  /* 0x0000006000007945 */ /* 0x000fe20003800200 */
[----:B--2---:R-:W-:-:S04]  /*0120*/  FADD R3, R3, -R0 ;  /* 0x8000000003037221 */ /* 0x004fc80000000000 */
[----:B------:R-:W0:Y:S01]  /*0130*/  F2F.F64.F32 R10, R3 ;  /* 0x00000003000a7310 */ /* 0x000e220000201800 */
[----:B------:R-:W-:Y:S01]  /*0140*/  MOV R0, 0x170 ;  /* 0x0000017000007802 */ /* 0x000fe20000000f00 */
[----:B0-----:R-:W-:-:S11]  /*0150*/  DADD R26, -RZ, |R10| ;  /* 0x00000000ff1a7229 */ /* 0x001fd6000000050a */
[----:B------:R-:W-:Y:S05]  /*0160*/  CALL.REL.NOINC `($_Z5ErroriPfS_S_PiS_i$__internal_accurate_pow) ;  /* 0x0000001000447944 */ /* 0x000fea0003c00000 */
[----:B------:R-:W-:Y:S05]  /*0170*/  BSYNC.RECONVERGENT B0 ;  /* 0x0000000000007941 */ /* 0x000fea0003800200 */
.L_x_0:
[----:B------:R-:W-:Y:S01]  /*0180*/  DADD R14, R10, 2 ;  /* 0x400000000a0e7429 */ /* 0x000fe20000000000 */
[----:B------:R-:W0:Y:S01]  /*0190*/  LDC.64 R16, c[0x0][0x388] ;  /* 0x0000e200ff107b82 */ /* 0x000e220000000a00 */
[----:B------:R-:W-:Y:S01]  /*01a0*/  FSETP.NEU.AND P0, PT, R3, RZ, PT ;  /* 0x000000ff0300720b */ /* 0x000fe20003f0d000 */
[----:B------:R-:W-:Y:S07]  /*01b0*/  BSSY.RECONVERGENT B0, `(.L_x_1) ;  /* 0x000000b000007945 */ /* 0x000fee0003800200 */
[----:B------:R-:W-:-:S04]  /*01c0*/  LOP3.LUT R14, R15, 0x7ff00000, RZ, 0xc0, !PT ;  /* 0x7ff000000f0e7812 */ /* 0x000fc800078ec0ff */
[----:B------:R-:W-:Y:S02]  /*01d0*/  ISETP.NE.AND P1, PT, R14, 0x7ff00000, PT ;  /* 0x7ff000000e00780c */ /* 0x000fe40003f25270 */
[----:B------:R-:W-:-:S11]  /*01e0*/  @!P0 CS2R R12, SRZ ;  /* 0x00000000000c8805 */ /* 0x000fd6000001ff00 */
[----:B------:R-:W-:Y:S05]  /*01f0*/  @P1 BRA `(.L_x_2) ;  /* 0x0000000000181947 */ /* 0x000fea0003800000 */
[----:B------:R-:W-:-:S13]  /*0200*/  FSETP.NAN.AND P0, PT, R3, R3, PT ;  /* 0x000000030300720b */ /* 0x000fda0003f08000 */
[----:B------:R-:W-:Y:S01]  /*0210*/  @P0 DADD R12, R10, 2 ;  /* 0x400000000a0c0429 */ /* 0x000fe20000000000 */
[----:B------:R-:W-:Y:S10]  /*0220*/  @P0 BRA `(.L_x_2) ;  /* 0x00000000000c0947 */ /* 0x000ff40003800000 */
[----:B------:R-:W-:-:S14]  /*0230*/  DSETP.NEU.AND P0, PT, |R10|, +INF , PT ;  /* 0x7ff000000a00742a */ /* 0x000fdc0003f0d200 */
[----:B------:R-:W-:Y:S02]  /*0240*/  @!P0 IMAD.MOV.U32 R12, RZ, RZ, 0x0 ;  /* 0x00000000ff0c8424 */ /* 0x000fe400078e00ff */
[----:B------:R-:W-:-:S07]  /*0250*/  @!P0 IMAD.MOV.U32 R13, RZ, RZ, 0x7ff00000 ;  /* 0x7ff00000ff0d8424 */ /* 0x000fce00078e00ff */
.L_x_2:
[----:B------:R-:W-:Y:S05]  /*0260*/  BSYNC.RECONVERGENT B0 ;  /* 0x0000000000007941 */ /* 0x000fea0003800200 */
.L_x_1:
[----:B------:R-:W1:Y:S01]  /*0270*/  F2F.F32.F64 R12, R12 ;  /* 0x0000000c000c7310 */ /* 0x000e620000301000 */
[----:B------:R-:W-:Y:S01]  /*0280*/  FSETP.NEU.AND P0, PT, R3, 1, PT ;  /* 0x3f8000000300780b */ /* 0x000fe20003f0d000 */
[----:B0-----:R-:W-:Y:S01]  /*0290*/  IMAD.WIDE R4, R4, 0x4, R16 ;  /* 0x0000000404047825 */ /* 0x001fe200078e0210 */
[----:B------:R-:W0:Y:S02]  /*02a0*/  LDC.64 R14, c[0x0][0x398] ;  /* 0x0000e600ff0e7b82 */ /* 0x000e240000000a00 */
[----:B-1----:R-:W-:-:S05]  /*02b0*/  FSEL R17, R12, 1, P0 ;  /* 0x3f8000000c117808 */ /* 0x002fca0000000000 */
[----:B------:R1:W-:Y:S04]  /*02c0*/  STG.E desc[UR6][R4.64], R17 ;  /* 0x0000001104007986 */ /* 0x0003e8000c101906 */
[----:B------:R-:W2:Y:S02]  /*02d0*/  LDG.E R0, desc[UR6][R8.64] ;  /* 0x0000000608007981 */ /* 0x000ea4000c1e1900 */
        /* <DEDUP_REMOVED lines=8> */
[----:B01----:R-:W-:-:S11]  /*0360*/  DADD R26, -RZ, |R10| ;  /* 0x00000000ff1a7229 */ /* 0x003fd6000000050a */
[----:B------:R-:W-:Y:S05]  /*0370*/  CALL.REL.NOINC `($_Z5ErroriPfS_S_PiS_i$__internal_accurate_pow) ;  /* 0x0000000c00c07944 */ /* 0x000fea0003c00000 */
[----:B------:R-:W-:Y:S05]  /*0380*/  BSYNC.RECONVERGENT B0 ;  /* 0x0000000000007941 */ /* 0x000fea0003800200 */
.L_x_3:
[----:B------:R-:W-:Y:S01]  /*0390*/  DADD R14, R10, 2 ;  /* 0x400000000a0e7429 */ /* 0x000fe20000000000 */
[----:B------:R-:W-:Y:S01]  /*03a0*/  FSETP.NEU.AND P0, PT, R3, RZ, PT ;  /* 0x000000ff0300720b */ /* 0x000fe20003f0d000 */
[----:B------:R-:W-:Y:S08]  /*03b0*/  BSSY.RECONVERGENT B0, `(.L_x_4) ;  /* 0x000000b000007945 */ /* 0x000ff00003800200 */
        /* <DEDUP_REMOVED lines=10> */
.L_x_5:
[----:B------:R-:W-:Y:S05]  /*0460*/  BSYNC.RECONVERGENT B0 ;  /* 0x0000000000007941 */ /* 0x000fea0003800200 */
.L_x_4:
[----:B------:R-:W0:Y:S01]  /*0470*/  F2F.F32.F64 R12, R12 ;  /* 0x0000000c000c7310 */ /* 0x000e220000301000 */
[----:B------:R-:W-:Y:S01]  /*0480*/  FSETP.NEU.AND P0, PT, R3, 1, PT ;  /* 0x3f8000000300780b */ /* 0x000fe20003f0d000 */
[----:B------:R-:W1:Y:S03]  /*0490*/  LDC.64 R14, c[0x0][0x398] ;  /* 0x0000e600ff0e7b82 */ /* 0x000e660000000a00 */
[----:B0-----:R-:W-:-:S05]  /*04a0*/  FSEL R17, R12, 1, P0 ;  /* 0x3f8000000c117808 */ /* 0x001fca0000000000 */
[----:B------:R0:W-:Y:S04]  /*04b0*/  STG.E desc[UR6][R4.64+0x4], R17 ;  /* 0x0000041104007986 */ /* 0x0001e8000c101906 */
[----:B------:R-:W2:Y:S04]  /*04c0*/  LDG.E R8, desc[UR6][R8.64] ;  /* 0x0000000608087981 */ /* 0x000ea8000c1e1900 */
[----:B------:R-:W3:Y:S01]  /*04d0*/  LDG.E R6, desc[UR6][R6.64+0x8] ;  /* 0x0000080606067981 */ /* 0x000ee2000c1e1900 */
[----:B--2---:R-:W-:-:S04]  /*04e0*/  IMAD R3, R8, 0x3, RZ ;  /* 0x0000000308037824 */ /* 0x004fc800078e02ff */
[----:B-1----:R-:W-:-:S05]  /*04f0*/  IMAD.WIDE R14, R3, 0x4, R14 ;  /* 0x00000004030e7825 */ /* 0x002fca00078e020e */
[----:B------:R-:W3:Y:S01]  /*0500*/  LDG.E R3, desc[UR6][R14.64+0x8] ;  /* 0x000008060e037981 */ /* 0x000ee2000c1e1900 */
[----:B------:R-:W-:Y:S01]  /*0510*/  BSSY.RECONVERGENT B0, `(.L_x_6) ;  /* 0x0000006000007945 */ /* 0x000fe20003800200 */
[----:B------:R-:W-:Y:S01]  /*0520*/  MOV R0, 0x570 ;  /* 0x0000057000007802 */ /* 0x000fe20000000f00 */
[----:B---3--:R-:W-:-:S04]  /*0530*/  FADD R3, R3, -R6 ;  /* 0x8000000603037221 */ /* 0x008fc80000000000 */
[----:B------:R-:W1:Y:S02]  /*0540*/  F2F.F64.F32 R10, R3 ;  /* 0x00000003000a7310 */ /* 0x000e640000201800 */
[----:B01----:R-:W-:-:S11]  /*0550*/  DADD R26, -RZ, |R10| ;  /* 0x00000000ff1a7229 */ /* 0x003fd6000000050a */
[----:B------:R-:W-:Y:S05]  /*0560*/  CALL.REL.NOINC `($_Z5ErroriPfS_S_PiS_i$__internal_accurate_pow) ;  /* 0x0000000c00447944 */ /* 0x000fea0003c00000 */
[----:B------:R-:W-:Y:S05]  /*0570*/  BSYNC.RECONVERGENT B0 ;  /* 0x0000000000007941 */ /* 0x000fea0003800200 */
.L_x_6:
        /* <DEDUP_REMOVED lines=13> */
.L_x_8:
[----:B------:R-:W-:Y:S05]  /*0650*/  BSYNC.RECONVERGENT B0 ;  /* 0x0000000000007941 */ /* 0x000fea0003800200 */
.L_x_7:
[----:B------:R-:W0:Y:S01]  /*0660*/  F2F.F32.F64 R12, R12 ;  /* 0x0000000c000c7310 */ /* 0x000e220000301000 */
[----:B------:R-:W-:Y:S01]  /*0670*/  FSETP.NEU.AND P0, PT, R3, 1, PT ;  /* 0x3f8000000300780b */ /* 0x000fe20003f0d000 */
[----:B------:R-:W1:Y:S03]  /*0680*/  LDCU UR4, c[0x0][0x380] ;  /* 0x00007000ff0477ac */ /* 0x000e660008000800 */
[----:B0-----:R-:W-:-:S05]  /*0690*/  FSEL R3, R12, 1, P0 ;  /* 0x3f8000000c037808 */ /* 0x001fca0000000000 */
[----:B------:R0:W-:Y:S01]  /*06a0*/  STG.E desc[UR6][R4.64+0x8], R3 ;  /* 0x0000080304007986 */ /* 0x0001e2000c101906 */
[----:B-1----:R-:W-:Y:S01]  /*06b0*/  UISETP.GE.AND UP0, UPT, UR4, 0x2, UPT ;  /* 0x000000020400788c */ /* 0x002fe2000bf06270 */
[----:B------:R-:W-:Y:S08]  /*06c0*/  BAR.SYNC.DEFER_BLOCKING 0x0 ;  /* 0x0000000000007b1d */ /* 0x000ff00000010000 */
[----:B------:R-:W-:Y:S05]  /*06d0*/  BRA.U !UP0, `(.L_x_9) ;  /* 0x0000000108647547 */ /* 0x000fea000b800000 */
[----:B0-----:R-:W-:Y:S01]  /*06e0*/  MOV R3, 0x1 ;  /* 0x0000000100037802 */ /* 0x001fe20000000f00 */
[----:B------:R-:W0:Y:S06]  /*06f0*/  LDCU UR4, c[0x0][0x380] ;  /* 0x00007000ff0477ac */ /* 0x000e2c0008000800 */
.L_x_12:
[----:B------:R-:W-:Y:S01]  /*0700*/  IMAD.SHL.U32 R8, R3, 0x2, RZ ;  /* 0x0000000203087824 */ /* 0x000fe200078e00ff */
[----:B------:R-:W-:Y:S03]  /*0710*/  BSSY.RECONVERGENT B0, `(.L_x_10) ;  /* 0x0000011000007945 */ /* 0x000fe60003800200 */
[----:B------:R-:W-:-:S05]  /*0720*/  VIADD R7, R8, 0xffffffff ;  /* 0xffffffff08077836 */ /* 0x000fca0000000000 */
[----:B------:R-:W-:-:S13]  /*0730*/  LOP3.LUT P0, RZ, R7, R2, RZ, 0xc0, !PT ;  /* 0x0000000207ff7212 */ /* 0x000fda000780c0ff */
[----:B------:R-:W-:Y:S05]  /*0740*/  @P0 BRA `(.L_x_11) ;  /* 0x0000000000340947 */ /* 0x000fea0003800000 */
[----:B------:R-:W-:Y:S01]  /*0750*/  IMAD.WIDE R6, R3, 0xc, R4 ;  /* 0x0000000c03067825 */ /* 0x000fe200078e0204 */
[----:B------:R-:W2:Y:S04]  /*0760*/  LDG.E R9, desc[UR6][R4.64+0x4] ;  /* 0x0000040604097981 */ /* 0x000ea8000c1e1900 */
[----:B------:R-:W3:Y:S04]  /*0770*/  LDG.E R3, desc[UR6][R4.64] ;  /* 0x0000000604037981 */ /* 0x000ee8000c1e1900 */
[----:B------:R-:W3:Y:S04]  /*0780*/  LDG.E R0, desc[UR6][R6.64] ;  /* 0x0000000606007981 */ /* 0x000ee8000c1e1900 */
[----:B------:R-:W4:Y:S01]  /*0790*/  LDG.E R11, desc[UR6][R4.64+0x8] ;  /* 0x00000806040b7981 */ /* 0x000f22000c1e1900 */
[----:B---3--:R-:W-:-:S05]  /*07a0*/  FADD R3, R0, R3 ;  /* 0x0000000300037221 */ /* 0x008fca0000000000 */
[----:B------:R1:W-:Y:S04]  /*07b0*/  STG.E desc[UR6][R4.64], R3 ;  /* 0x0000000304007986 */ /* 0x0003e8000c101906 */
[----:B------:R-:W2:Y:S02]  /*07c0*/  LDG.E R0, desc[UR6][R6.64+0x4] ;  /* 0x0000040606007981 */ /* 0x000ea4000c1e1900 */
[----:B--2---:R-:W-:-:S05]  /*07d0*/  FADD R9, R0, R9 ;  /* 0x0000000900097221 */ /* 0x004fca0000000000 */
[----:B------:R1:W-:Y:S04]  /*07e0*/  STG.E desc[UR6][R4.64+0x4], R9 ;  /* 0x0000040904007986 */ /* 0x0003e8000c101906 */
[----:B------:R-:W4:Y:S02]  /*07f0*/  LDG.E R0, desc[UR6][R6.64+0x8] ;  /* 0x0000080606007981 */ /* 0x000f24000c1e1900 */
[----:B----4-:R-:W-:-:S05]  /*0800*/  FADD R11, R0, R11 ;  /* 0x0000000b000b7221 */ /* 0x010fca0000000000 */
[----:B------:R1:W-:Y:S02]  /*0810*/  STG.E desc[UR6][R4.64+0x8], R11 ;  /* 0x0000080b04007986 */ /* 0x0003e4000c101906 */
.L_x_11:
[----:B0-----:R-:W-:Y:S05]  /*0820*/  BSYNC.RECONVERGENT B0 ;  /* 0x0000000000007941 */ /* 0x001fea0003800200 */
.L_x_10:
[----:B------:R-:W-:Y:S01]  /*0830*/  BAR.SYNC.DEFER_BLOCKING 0x0 ;  /* 0x0000000000007b1d */ /* 0x000fe20000010000 */
[----:B------:R-:W-:Y:S01]  /*0840*/  ISETP.GE.AND P0, PT, R8, UR4, PT ;  /* 0x0000000408007c0c */ /* 0x000fe2000bf06270 */
[----:B-1----:R-:W-:-:S12]  /*0850*/  IMAD.MOV.U32 R3, RZ, RZ, R8 ;  /* 0x000000ffff037224 */ /* 0x002fd800078e0008 */
[----:B------:R-:W-:Y:S05]  /*0860*/  @!P0 BRA `(.L_x_12) ;  /* 0xfffffffc00a48947 */ /* 0x000fea000383ffff */
.L_x_9:
[----:B------:R-:W-:-:S13]  /*0870*/  ISETP.NE.AND P0, PT, R2, RZ, PT ;  /* 0x000000ff0200720c */ /* 0x000fda0003f05270 */
[----:B------:R-:W-:Y:S05]  /*0880*/  @P0 EXIT ;  /* 0x000000000000094d */ /* 0x000fea0003800000 */
[----:B0-----:R-:W0:Y:S02]  /*0890*/  LDC.64 R2, c[0x0][0x388] ;  /* 0x0000e200ff027b82 */ /* 0x001e240000000a00 */
[----:B0-----:R-:W2:Y:S04]  /*08a0*/  LDG.E R0, desc[UR6][R2.64] ;  /* 0x0000000602007981 */ /* 0x001ea8000c1e1900 */
[----:B------:R-:W2:Y:S04]  /*08b0*/  LDG.E R5, desc[UR6][R2.64+0x4] ;  /* 0x0000040602057981 */ /* 0x000ea8000c1e1900 */
[----:B------:R-:W3:Y:S01]  /*08c0*/  LDG.E R7, desc[UR6][R2.64+0x8] ;  /* 0x0000080602077981 */ /* 0x000ee2000c1e1900 */
[----:B------:R-:W-:-:S04]  /*08d0*/  I2FP.F32.S32 R9, UR4 ;  /* 0x0000000400097c45 */ /* 0x000fc80008201400 */
[----:B------:R-:W0:Y:S01]  /*08e0*/  MUFU.RCP R4, R9 ;  /* 0x0000000900047308 */ /* 0x000e220000001000 */
[----:B--2---:R-:W-:Y:S01]  /*08f0*/  FADD R0, R0, R5 ;  /* 0x0000000500007221 */ /* 0x004fe20000000000 */
[----:B0-----:R-:W-:-:S03]  /*0900*/  FFMA R5, -R9, R4, 1 ;  /* 0x3f80000009057423 */ /* 0x001fc60000000104 */
[----:B---3--:R-:W-:Y:S01]  /*0910*/  FADD R0, R0, R7 ;  /* 0x0000000700007221 */ /* 0x008fe20000000000 */
[----:B------:R-:W-:-:S03]  /*0920*/  FFMA R5, R4, R5, R4 ;  /* 0x0000000504057223 */ /* 0x000fc60000000004 */
[----:B------:R-:W0:Y:S01]  /*0930*/  FCHK P0, R0, R9 ;  /* 0x0000000900007302 */ /* 0x000e220000000000 */
[----:B------:R-:W-:-:S04]  /*0940*/  FFMA R4, R0, R5, RZ ;  /* 0x0000000500047223 */ /* 0x000fc800000000ff */
[----:B------:R-:W-:-:S04]  /*0950*/  FFMA R6, -R9, R4, R0 ;  /* 0x0000000409067223 */ /* 0x000fc80000000100 */
[----:B------:R-:W-:Y:S01]  /*0960*/  FFMA R4, R5, R6, R4 ;  /* 0x0000000605047223 */ /* 0x000fe20000000004 */
[----:B0-----:R-:W-:Y:S06]  /*0970*/  @!P0 BRA `(.L_x_13) ;  /* 0x0000000000088947 */ /* 0x001fec0003800000 */
[----:B------:R-:W-:-:S07]  /*0980*/  MOV R2, 0x9a0 ;  /* 0x000009a000027802 */ /* 0x000fce0000000f00 */
[----:B------:R-:W-:Y:S05]  /*0990*/  CALL.REL.NOINC `($__internal_1_$__cuda_sm3x_div_rn_noftz_f32_slowpath) ;  /* 0x0000000000a47944 */ /* 0x000fea0003c00000 */
.L_x_13:
[----:B------:R-:W-:Y:S01]  /*09a0*/  VIADD R0, R4, 0xf3000000 ;  /* 0xf300000004007836 */ /* 0x000fe20000000000 */
[----:B------:R0:W1:Y:S04]  /*09b0*/  MUFU.RSQ R3, R4 ;  /* 0x0000000400037308 */ /* 0x0000680000001400 */
[----:B------:R-:W-:-:S13]  /*09c0*/  ISETP.GT.U32.AND P0, PT, R0, 0x727fffff, PT ;  /* 0x727fffff0000780c */ /* 0x000fda0003f04070 */
[----:B01----:R-:W-:Y:S05]  /*09d0*/  @!P0 BRA `(.L_x_14) ;  /* 0x0000000000108947 */ /* 0x003fea0003800000 */
[----:B------:R-:W-:Y:S01]  /*09e0*/  IMAD.MOV.U32 R0, RZ, RZ, R4 ;  /* 0x000000ffff007224 */ /* 0x000fe200078e0004 */
[----:B------:R-:W-:-:S07]  /*09f0*/  MOV R4, 0xa10 ;  /* 0x00000a1000047802 */ /* 0x000fce0000000f00 */
[----:B------:R-:W-:Y:S05]  /*0a00*/  CALL.REL.NOINC `($__internal_0_$__cuda_sm20_sqrt_rn_f32_slowpath) ;  /* 0x0000000000287944 */ /* 0x000fea0003c00000 */
[----:B------:R-:W-:Y:S05]  /*0a10*/  BRA `(.L_x_15) ;  /* 0x0000000000107947 */ /* 0x000fea0003800000 */
.L_x_14:
[C---:B------:R-:W-:Y:S01]  /*0a20*/  FMUL.FTZ R5, R3.reuse, R4 ;  /* 0x0000000403057220 */ /* 0x040fe20000410000 */
[----:B------:R-:W-:-:S03]  /*0a30*/  FMUL.FTZ R0, R3, 0.5 ;  /* 0x3f00000003007820 */ /* 0x000fc60000410000 */
[----:B------:R-:W-:-:S04]  /*0a40*/  FFMA R4, -R5, R5, R4 ;  /* 0x0000000505047223 */ /* 0x000fc80000000104 */
[----:B------:R-:W-:-:S07]  /*0a50*/  FFMA R5, R4, R0, R5 ;  /* 0x0000000004057223 */ /* 0x000fce0000000005 */
.L_x_15:
[----:B------:R-:W0:Y:S08]  /*0a60*/  LDC R7, c[0x0][0x3b0] ;  /* 0x0000ec00ff077b82 */ /* 0x000e300000000800 */
[----:B------:R-:W0:Y:S02]  /*0a70*/  LDC.64 R2, c[0x0][0x3a8] ;  /* 0x0000ea00ff027b82 */ /* 0x000e240000000a00 */
[----:B0-----:R-:W-:-:S05]  /*0a80*/  IMAD.WIDE R2, R7, 0x4, R2 ;  /* 0x0000000407027825 */ /* 0x001fca00078e0202 */
[----:B------:R-:W-:Y:S01]  /*0a90*/  STG.E desc[UR6][R2.64], R5 ;  /* 0x0000000502007986 */ /* 0x000fe2000c101906 */
[----:B------:R-:W-:Y:S05]  /*0aa0*/  EXIT ;  /* 0x000000000000794d */ /* 0x000fea0003800000 */
        .weak           $__internal_0_$__cuda_sm20_sqrt_rn_f32_slowpath
        .type           $__internal_0_$__cuda_sm20_sqrt_rn_f32_slowpath,@function
        .size           $__internal_0_$__cuda_sm20_sqrt_rn_f32_slowpath,($__internal_1_$__cuda_sm3x_div_rn_noftz_f32_slowpath - $__internal_0_$__cuda_sm20_sqrt_rn_f32_slowpath)
$__internal_0_$__cuda_sm20_sqrt_rn_f32_slowpath:
[----:B------:R-:W-:-:S13]  /*0ab0*/  LOP3.LUT P0, RZ, R0, 0x7fffffff, RZ, 0xc0, !PT ;  /* 0x7fffffff00ff7812 */ /* 0x000fda000780c0ff */
[----:B------:R-:W-:Y:S01]  /*0ac0*/  @!P0 IMAD.MOV.U32 R2, RZ, RZ, R0 ;  /* 0x000000ffff028224 */ /* 0x000fe200078e0000 */
[----:B------:R-:W-:Y:S06]  /*0ad0*/  @!P0 BRA `(.L_x_16) ;  /* 0x0000000000448947 */ /* 0x000fec0003800000 */
[----:B------:R-:W-:-:S13]  /*0ae0*/  FSETP.GEU.FTZ.AND P0, PT, R0, RZ, PT ;  /* 0x000000ff0000720b */ /* 0x000fda0003f1e000 */
[----:B------:R-:W-:Y:S01]  /*0af0*/  @!P0 MOV R2, 0x7fffffff ;  /* 0x7fffffff00028802 */ /* 0x000fe20000000f00 */
[----:B------:R-:W-:Y:S06]  /*0b00*/  @!P0 BRA `(.L_x_16) ;  /* 0x0000000000388947 */ /* 0x000fec0003800000 */
[----:B------:R-:W-:-:S13]  /*0b10*/  FSETP.GTU.FTZ.AND P0, PT, |R0|, +INF , PT ;  /* 0x7f8000000000780b */ /* 0x000fda0003f1c200 */
[----:B------:R-:W-:Y:S01]  /*0b20*/  @P0 FADD.FTZ R2, R0, 1 ;  /* 0x3f80000000020421 */ /* 0x000fe20000010000 */
[----:B------:R-:W-:Y:S06]  /*0b30*/  @P0 BRA `(.L_x_16) ;  /* 0x00000000002c0947 */ /* 0x000fec0003800000 */
[----:B------:R-:W-:-:S13]  /*0b40*/  FSETP.NEU.FTZ.AND P0, PT, |R0|, +INF , PT ;  /* 0x7f8000000000780b */ /* 0x000fda0003f1d200 */
[----:B------:R-:W-:Y:S01]  /*0b50*/  @!P0 IMAD.MOV.U32 R2, RZ, RZ, R0 ;  /* 0x000000ffff028224 */ /* 0x000fe200078e0000 */
[----:B------:R-:W-:Y:S06]  /*0b60*/  @!P0 BRA `(.L_x_16) ;  /* 0x0000000000208947 */ /* 0x000fec0003800000 */
[----:B------:R-:W-:-:S04]  /*0b70*/  FFMA R0, R0, 1.84467440737095516160e+19, RZ ;  /* 0x5f80000000007823 */ /* 0x000fc800000000ff */
[----:B------:R-:W0:Y:S02]  /*0b80*/  MUFU.RSQ R3, R0 ;  /* 0x0000000000037308 */ /* 0x000e240000001400 */
[----:B0-----:R-:W-:Y:S01]  /*0b90*/  FMUL.FTZ R5, R0, R3 ;  /* 0x0000000300057220 */ /* 0x001fe20000410000 */
[----:B------:R-:W-:-:S03]  /*0ba0*/  FMUL.FTZ R3, R3, 0.5 ;  /* 0x3f00000003037820 */ /* 0x000fc60000410000 */
[----:B------:R-:W-:-:S04]  /*0bb0*/  FADD.FTZ R2, -R5, -RZ ;  /* 0x800000ff05027221 */ /* 0x000fc80000010100 */
[----:B------:R-:W-:-:S04]  /*0bc0*/  FFMA R2, R5, R2, R0 ;  /* 0x0000000205027223 */ /* 0x000fc80000000000 */
[----:B------:R-:W-:-:S04]  /*0bd0*/  FFMA R2, R2, R3, R5 ;  /* 0x0000000302027223 */ /* 0x000fc80000000005 */
[----:B------:R-:W-:-:S07]  /*0be0*/  FMUL.FTZ R2, R2, 2.3283064365386962891e-10 ;  /* 0x2f80000002027820 */ /* 0x000fce0000410000 */
.L_x_16:
[----:B------:R-:W-:Y:S02]  /*0bf0*/  IMAD.MOV.U32 R5, RZ, RZ, R2 ;  /* 0x000000ffff057224 */ /* 0x000fe400078e0002 */
[----:B------:R-:W-:Y:S02]  /*0c00*/  IMAD.MOV.U32 R2, RZ, RZ, R4 ;  /* 0x000000ffff027224 */ /* 0x000fe400078e0004 */
[----:B------:R-:W-:-:S04]  /*0c10*/  IMAD.MOV.U32 R3, RZ, RZ, 0x0 ;  /* 0x00000000ff037424 */ /* 0x000fc800078e00ff */
[----:B------:R-:W-:Y:S05]  /*0c20*/  RET.REL.NODEC R2 `(_Z5ErroriPfS_S_PiS_i) ;  /* 0xfffffff002f47950 */ /* 0x000fea0003c3ffff */
        .weak           $__internal_1_$__cuda_sm3x_div_rn_noftz_f32_slowpath
        .type           $__internal_1_$__cuda_sm3x_div_rn_noftz_f32_slowpath,@function
        .size           $__internal_1_$__cuda_sm3x_div_rn_noftz_f32_slowpath,($_Z5ErroriPfS_S_PiS_i$__internal_accurate_pow - $__internal_1_$__cuda_sm3x_div_rn_noftz_f32_slowpath)
$__internal_1_$__cuda_sm3x_div_rn_noftz_f32_slowpath:
[----:B------:R-:W-:Y:S02]  /*0c30*/  SHF.R.U32.HI R4, RZ, 0x17, R9 ;  /* 0x00000017ff047819 */ /* 0x000fe40000011609 */
[----:B------:R-:W-:Y:S02]  /*0c40*/  SHF.R.U32.HI R3, RZ, 0x17, R0 ;  /* 0x00000017ff037819 */ /* 0x000fe40000011600 */
[----:B------:R-:W-:Y:S02]  /*0c50*/  LOP3.LUT R5, R4, 0xff, RZ, 0xc0, !PT ;  /* 0x000000ff04057812 */ /* 0x000fe400078ec0ff */
[----:B------:R-:W-:Y:S02]  /*0c60*/  LOP3.LUT R4, R3, 0xff, RZ, 0xc0, !PT ;  /* 0x000000ff03047812 */ /* 0x000fe400078ec0ff */
[----:B------:R-:W-:Y:S01]  /*0c70*/  MOV R6, R0 ;  /* 0x0000000000067202 */ /* 0x000fe20000000f00 */
[----:B------:R-:W-:Y:S02]  /*0c80*/  VIADD R10, R5, 0xffffffff ;  /* 0xffffffff050a7836 */ /* 0x000fe40000000000 */
[----:B------:R-:W-:-:S03]  /*0c90*/  VIADD R8, R4, 0xffffffff ;  /* 0xffffffff04087836 */ /* 0x000fc60000000000 */
[----:B------:R-:W-:-:S04]  /*0ca0*/  ISETP.GT.U32.AND P0, PT, R10, 0xfd, PT ;  /* 0x000000fd0a00780c */ /* 0x000fc80003f04070 */
[----:B------:R-:W-:-:S13]  /*0cb0*/  ISETP.GT.U32.OR P0, PT, R8, 0xfd, P0 ;  /* 0x000000fd0800780c */ /* 0x000fda0000704470 */
[----:B------:R-:W-:Y:S01]  /*0cc0*/  @!P0 IMAD.MOV.U32 R7, RZ, RZ, RZ ;  /* 0x000000ffff078224 */ /* 0x000fe200078e00ff */
[----:B------:R-:W-:Y:S06]  /*0cd0*/  @!P0 BRA `(.L_x_17) ;  /* 0x0000000000608947 */ /* 0x000fec0003800000 */
[----:B------:R-:W-:Y:S01]  /*0ce0*/  FSETP.GTU.FTZ.AND P0, PT, |R0|, +INF , PT ;  /* 0x7f8000000000780b */ /* 0x000fe20003f1c200 */
[----:B------:R-:W-:Y:S01]  /*0cf0*/  IMAD.MOV.U32 R3, RZ, RZ, R9 ;  /* 0x000000ffff037224 */ /* 0x000fe200078e0009 */
[----:B------:R-:W-:-:S04]  /*0d00*/  FSETP.GTU.FTZ.AND P1, PT, |R9|, +INF , PT ;  /* 0x7f8000000900780b */ /* 0x000fc80003f3c200 */
[----:B------:R-:W-:-:S13]  /*0d10*/  PLOP3.LUT P0, PT, P0, P1, PT, 0xf8, 0x8f ;  /* 0x00000000008f781c */ /* 0x000fda0000703f70 */
[----:B------:R-:W-:Y:S05]  /*0d20*/  @P0 BRA `(.L_x_18) ;  /* 0x0000000400440947 */ /* 0x000fea0003800000 */
[----:B------:R-:W-:-:S13]  /*0d30*/  LOP3.LUT P0, RZ, R9, 0x7fffffff, R6, 0xc8, !PT ;  /* 0x7fffffff09ff7812 */ /* 0x000fda000780c806 */
[----:B------:R-:W-:Y:S05]  /*0d40*/  @!P0 BRA `(.L_x_19) ;  /* 0x0000000400348947 */ /* 0x000fea0003800000 */
[C---:B------:R-:W-:Y:S02]  /*0d50*/  FSETP.NEU.FTZ.AND P2, PT, |R0|.reuse, +INF , PT ;  /* 0x7f8000000000780b */ /* 0x040fe40003f5d200 */
[----:B------:R-:W-:Y:S02]  /*0d60*/  FSETP.NEU.FTZ.AND P1, PT, |R3|, +INF , PT ;  /* 0x7f8000000300780b */ /* 0x000fe40003f3d200 */
[----:B------:R-:W-:-:S11]  /*0d70*/  FSETP.NEU.FTZ.AND P0, PT, |R0|, +INF , PT ;  /* 0x7f8000000000780b */ /* 0x000fd60003f1d200 */
[----:B------:R-:W-:Y:S05]  /*0d80*/  @!P1 BRA !P2, `(.L_x_19) ;  /* 0x0000000400249947 */ /* 0x000fea0005000000 */
[----:B------:R-:W-:-:S04]  /*0d90*/  LOP3.LUT P2, RZ, R6, 0x7fffffff, RZ, 0xc0, !PT ;  /* 0x7fffffff06ff7812 */ /* 0x000fc8000784c0ff */
[----:B------:R-:W-:-:S13]  /*0da0*/  PLOP3.LUT P1, PT, P1, P2, PT, 0x2f, 0xf2 ;  /* 0x0000000000f2781c */ /* 0x000fda0000f24577 */
[----:B------:R-:W-:Y:S05]  /*0db0*/  @P1 BRA `(.L_x_20) ;  /* 0x0000000400101947 */ /* 0x000fea0003800000 */
[----:B------:R-:W-:-:S04]  /*0dc0*/  LOP3.LUT P1, RZ, R9, 0x7fffffff, RZ, 0xc0, !PT ;  /* 0x7fffffff09ff7812 */ /* 0x000fc8000782c0ff */
[----:B------:R-:W-:-:S13]  /*0dd0*/  PLOP3.LUT P0, PT, P0, P1, PT, 0x2f, 0xf2 ;  /* 0x0000000000f2781c */ /* 0x000fda0000702577 */
[----:B------:R-:W-:Y:S05]  /*0de0*/  @P0 BRA `(.L_x_21) ;  /* 0x0000000000f80947 */ /* 0x000fea0003800000 */
[----:B------:R-:W-:Y:S02]  /*0df0*/  ISETP.GE.AND P0, PT, R8, RZ, PT ;  /* 0x000000ff0800720c */ /* 0x000fe40003f06270 */
[----:B------:R-:W-:-:S11]  /*0e00*/  ISETP.GE.AND P1, PT, R10, RZ, PT ;  /* 0x000000ff0a00720c */ /* 0x000fd60003f26270 */
[----:B------:R-:W-:Y:S02]  /*0e10*/  @P0 IMAD.MOV.U32 R7, RZ, RZ, RZ ;  /* 0x000000ffff070224 */ /* 0x000fe400078e00ff */
[----:B------:R-:W-:Y:S01]  /*0e20*/  @!P0 FFMA R6, R0, 1.84467440737095516160e+19, RZ ;  /* 0x5f80000000068823 */ /* 0x000fe200000000ff */
[----:B------:R-:W-:Y:S02]  /*0e30*/  @!P0 IMAD.MOV.U32 R7, RZ, RZ, -0x40 ;  /* 0xffffffc0ff078424 */ /* 0x000fe400078e00ff */
[----:B------:R-:W-:Y:S02]  /*0e40*/  @!P1 FFMA R9, R3, 1.84467440737095516160e+19, RZ ;  /* 0x5f80000003099823 */ /* 0x000fe400000000ff */
[----:B------:R-:W-:-:S07]  /*0e50*/  @!P1 VIADD R7, R7, 0x40 ;  /* 0x0000004007079836 */ /* 0x000fce0000000000 */
.L_x_17:
[----:B------:R-:W-:Y:S02]  /*0e60*/  LEA R0, R5, 0xc0800000, 0x17 ;  /* 0xc080000005007811 */ /* 0x000fe400078eb8ff */
[----:B------:R-:W-:-:S03]  /*0e70*/  IADD3 R4, PT, PT, R4, -0x7f, RZ ;  /* 0xffffff8104047810 */ /* 0x000fc60007ffe0ff */
[----:B------:R-:W-:Y:S02]  /*0e80*/  IMAD.IADD R9, R9, 0x1, -R0 ;  /* 0x0000000109097824 */ /* 0x000fe400078e0a00 */
[C---:B------:R-:W-:Y:S01]  /*0e90*/  IMAD R0, R4.reuse, -0x800000, R6 ;  /* 0xff80000004007824 */ /* 0x040fe200078e0206 */
[----:B------:R-:W-:Y:S01]  /*0ea0*/  IADD3 R4, PT, PT, R4, 0x7f, -R5 ;  /* 0x0000007f04047810 */ /* 0x000fe20007ffe805 */
[----:B------:R-:W0:Y:S01]  /*0eb0*/  MUFU.RCP R3, R9 ;  /* 0x0000000900037308 */ /* 0x000e220000001000 */
[----:B------:R-:W-:-:S03]  /*0ec0*/  FADD.FTZ R11, -R9, -RZ ;  /* 0x800000ff090b7221 */ /* 0x000fc60000010100 */
[----:B------:R-:W-:Y:S02]  /*0ed0*/  IMAD.IADD R4, R4, 0x1, R7 ;  /* 0x0000000104047824 */ /* 0x000fe400078e0207 */
[----:B0-----:R-:W-:-:S04]  /*0ee0*/  FFMA R8, R3, R11, 1 ;  /* 0x3f80000003087423 */ /* 0x001fc8000000000b */
[----:B------:R-:W-:-:S04]  /*0ef0*/  FFMA R8, R3, R8, R3 ;  /* 0x0000000803087223 */ /* 0x000fc80000000003 */
[----:B------:R-:W-:-:S04]  /*0f00*/  FFMA R3, R0, R8, RZ ;  /* 0x0000000800037223 */ /* 0x000fc800000000ff */
[----:B------:R-:W-:-:S04]  /*0f10*/  FFMA R6, R11, R3, R0 ;  /* 0x000000030b067223 */ /* 0x000fc80000000000 */
[----:B------:R-:W-:-:S04]  /*0f20*/  FFMA R13, R8, R6, R3 ;  /* 0x00000006080d7223 */ /* 0x000fc80000000003 */
[----:B------:R-:W-:-:S04]  /*0f30*/  FFMA R6, R11, R13, R0 ;  /* 0x0000000d0b067223 */ /* 0x000fc80000000000 */
[----:B------:R-:W-:-:S05]  /*0f40*/  FFMA R3, R8, R6, R13 ;  /* 0x0000000608037223 */ /* 0x000fca000000000d */
[----:B------:R-:W-:-:S04]  /*0f50*/  SHF.R.U32.HI R0, RZ, 0x17, R3 ;  /* 0x00000017ff007819 */ /* 0x000fc80000011603 */
[----:B------:R-:W-:-:S05]  /*0f60*/  LOP3.LUT R0, R0, 0xff, RZ, 0xc0, !PT ;  /* 0x000000ff00007812 */ /* 0x000fca00078ec0ff */
[----:B------:R-:W-:-:S04]  /*0f70*/  IMAD.IADD R9, R0, 0x1, R4 ;  /* 0x0000000100097824 */ /* 0x000fc800078e0204 */
[----:B------:R-:W-:-:S05]  /*0f80*/  VIADD R0, R9, 0xffffffff ;  /* 0xffffffff09007836 */ /* 0x000fca0000000000 */
[----:B------:R-:W-:-:S13]  /*0f90*/  ISETP.GE.U32.AND P0, PT, R0, 0xfe, PT ;  /* 0x000000fe0000780c */ /* 0x000fda0003f06070 */
[----:B------:R-:W-:Y:S05]  /*0fa0*/  @!P0 BRA `(.L_x_22) ;  /* 0x0000000000808947 */ /* 0x000fea0003800000 */
[----:B------:R-:W-:-:S13]  /*0fb0*/  ISETP.GT.AND P0, PT, R9, 0xfe, PT ;  /* 0x000000fe0900780c */ /* 0x000fda0003f04270 */
[----:B------:R-:W-:Y:S05]  /*0fc0*/  @P0 BRA `(.L_x_23) ;  /* 0x00000000006c0947 */ /* 0x000fea0003800000 */
[----:B------:R-:W-:-:S13]  /*0fd0*/  ISETP.GE.AND P0, PT, R9, 0x1, PT ;  /* 0x000000010900780c */ /* 0x000fda0003f06270 */
[----:B------:R-:W-:Y:S05]  /*0fe0*/  @P0 BRA `(.L_x_24) ;  /* 0x0000000000980947 */ /* 0x000fea0003800000 */
[----:B------:R-:W-:Y:S02]  /*0ff0*/  ISETP.GE.AND P0, PT, R9, -0x18, PT ;  /* 0xffffffe80900780c */ /* 0x000fe40003f06270 */
[----:B------:R-:W-:-:S11]  /*1000*/  LOP3.LUT R3, R3, 0x80000000, RZ, 0xc0, !PT ;  /* 0x8000000003037812 */ /* 0x000fd600078ec0ff */
[----:B------:R-:W-:Y:S05]  /*1010*/  @!P0 BRA `(.L_x_24) ;  /* 0x00000000008c8947 */ /* 0x000fea0003800000 */
[CCC-:B------:R-:W-:Y:S01]  /*1020*/  FFMA.RZ R0, R8.reuse, R6.reuse, R13.reuse ;  /* 0x0000000608007223 */ /* 0x1c0fe2000000c00d */
[C---:B------:R-:W-:Y:S02]  /*1030*/  VIADD R7, R9.reuse, 0x20 ;  /* 0x0000002009077836 */ /* 0x040fe40000000000 */
[-CC-:B------:R-:W-:Y:S01]  /*1040*/  FFMA.RM R5, R8, R6.reuse, R13.reuse ;  /* 0x0000000608057223 */ /* 0x180fe2000000400d */
[C---:B------:R-:W-:Y:S02]  /*1050*/  ISETP.NE.AND P2, PT, R9.reuse, RZ, PT ;  /* 0x000000ff0900720c */ /* 0x040fe40003f45270 */
[----:B------:R-:W-:Y:S01]  /*1060*/  LOP3.LUT R4, R0, 0x7fffff, RZ, 0xc0, !PT ;  /* 0x007fffff00047812 */ /* 0x000fe200078ec0ff */
[----:B------:R-:W-:Y:S01]  /*1070*/  FFMA.RP R0, R8, R6, R13 ;  /* 0x0000000608007223 */ /* 0x000fe2000000800d */
[----:B------:R-:W-:Y:S01]  /*1080*/  IMAD.MOV R6, RZ, RZ, -R9 ;  /* 0x000000ffff067224 */ /* 0x000fe200078e0a09 */
[----:B------:R-:W-:Y:S02]  /*1090*/  ISETP.NE.AND P1, PT, R9, RZ, PT ;  /* 0x000000ff0900720c */ /* 0x000fe40003f25270 */
[----:B------:R-:W-:-:S02]  /*10a0*/  LOP3.LUT R4, R4, 0x800000, RZ, 0xfc, !PT ;  /* 0x0080000004047812 */ /* 0x000fc400078efcff */
[----:B------:R-:W-:Y:S02]  /*10b0*/  FSETP.NEU.FTZ.AND P0, PT, R0, R5, PT ;  /* 0x000000050000720b */ /* 0x000fe40003f1d000 */
[----:B------:R-:W-:Y:S02]  /*10c0*/  SHF.L.U32 R7, R4, R7, RZ ;  /* 0x0000000704077219 */ /* 0x000fe400000006ff */
[----:B------:R-:W-:Y:S02]  /*10d0*/  SEL R5, R6, RZ, P2 ;  /* 0x000000ff06057207 */ /* 0x000fe40001000000 */
[----:B------:R-:W-:Y:S02]  /*10e0*/  ISETP.NE.AND P1, PT, R7, RZ, P1 ;  /* 0x000000ff0700720c */ /* 0x000fe40000f25270 */
[----:B------:R-:W-:Y:S02]  /*10f0*/  SHF.R.U32.HI R5, RZ, R5, R4 ;  /* 0x00000005ff057219 */ /* 0x000fe40000011604 */
[----:B------:R-:W-:-:S02]  /*1100*/  PLOP3.LUT P0, PT, P0, P1, PT, 0xf8, 0x8f ;  /* 0x00000000008f781c */ /* 0x000fc40000703f70 */
[----:B------:R-:W-:Y:S02]  /*1110*/  SHF.R.U32.HI R7, RZ, 0x1, R5 ;  /* 0x00000001ff077819 */ /* 0x000fe40000011605 */
[----:B------:R-:W-:-:S04]  /*1120*/  SEL R0, RZ, 0x1, !P0 ;  /* 0x00000001ff007807 */ /* 0x000fc80004000000 */
[----:B------:R-:W-:-:S04]  /*1130*/  LOP3.LUT R0, R0, 0x1, R7, 0xf8, !PT ;  /* 0x0000000100007812 */ /* 0x000fc800078ef807 */
[----:B------:R-:W-:-:S04]  /*1140*/  LOP3.LUT R0, R0, R5, RZ, 0xc0, !PT ;  /* 0x0000000500007212 */ /* 0x000fc800078ec0ff */
[----:B------:R-:W-:-:S04]  /*1150*/  IADD3 R0, PT, PT, R7, R0, RZ ;  /* 0x0000000007007210 */ /* 0x000fc80007ffe0ff */
[----:B------:R-:W-:Y:S01]  /*1160*/  LOP3.LUT R3, R0, R3, RZ, 0xfc, !PT ;  /* 0x0000000300037212 */ /* 0x000fe200078efcff */
[----:B------:R-:W-:Y:S06]  /*1170*/  BRA `(.L_x_24) ;  /* 0x0000000000347947 */ /* 0x000fec0003800000 */
.L_x_23:
[----:B------:R-:W-:-:S04]  /*1180*/  LOP3.LUT R3, R3, 0x80000000, RZ, 0xc0, !PT ;  /* 0x8000000003037812 */ /* 0x000fc800078ec0ff */
[----:B------:R-:W-:Y:S01]  /*1190*/  LOP3.LUT R3, R3, 0x7f800000, RZ, 0xfc, !PT ;  /* 0x7f80000003037812 */ /* 0x000fe200078efcff */
[----:B------:R-:W-:Y:S06]  /*11a0*/  BRA `(.L_x_24) ;  /* 0x0000000000287947 */ /* 0x000fec0003800000 */
.L_x_22:
[----:B------:R-:W-:Y:S01]  /*11b0*/  IMAD R3, R4, 0x800000, R3 ;  /* 0x0080000004037824 */ /* 0x000fe200078e0203 */
[----:B------:R-:W-:Y:S06]  /*11c0*/  BRA `(.L_x_24) ;  /* 0x0000000000207947 */ /* 0x000fec0003800000 */
.L_x_21:
[----:B------:R-:W-:-:S04]  /*11d0*/  LOP3.LUT R3, R9, 0x80000000, R6, 0x48, !PT ;  /* 0x8000000009037812 */ /* 0x000fc800078e4806 */
[----:B------:R-:W-:Y:S01]  /*11e0*/  LOP3.LUT R3, R3, 0x7f800000, RZ, 0xfc, !PT ;  /* 0x7f80000003037812 */ /* 0x000fe200078efcff */
[----:B------:R-:W-:Y:S06]  /*11f0*/  BRA `(.L_x_24) ;  /* 0x0000000000147947 */ /* 0x000fec0003800000 */
.L_x_20:
[----:B------:R-:W-:Y:S01]  /*1200*/  LOP3.LUT R3, R9, 0x80000000, R6, 0x48, !PT ;  /* 0x8000000009037812 */ /* 0x000fe200078e4806 */
[----:B------:R-:W-:Y:S06]  /*1210*/  BRA `(.L_x_24) ;  /* 0x00000000000c7947 */ /* 0x000fec0003800000 */
.L_x_19:
[----:B------:R-:W0:Y:S01]  /*1220*/  MUFU.RSQ R3, -QNAN ;  /* 0xffc0000000037908 */ /* 0x000e220000001400 */
[----:B------:R-:W-:Y:S05]  /*1230*/  BRA `(.L_x_24) ;  /* 0x0000000000047947 */ /* 0x000fea0003800000 */
.L_x_18:
[----:B------:R-:W-:-:S07]  /*1240*/  FADD.FTZ R3, R0, R3 ;  /* 0x0000000300037221 */ /* 0x000fce0000010000 */
.L_x_24:
[----:B0-----:R-:W-:Y:S02]  /*1250*/  IMAD.MOV.U32 R4, RZ, RZ, R3 ;  /* 0x000000ffff047224 */ /* 0x001fe400078e0003 */
[----:B------:R-:W-:-:S04]  /*1260*/  IMAD.MOV.U32 R3, RZ, RZ, 0x0 ;  /* 0x00000000ff037424 */ /* 0x000fc800078e00ff */
[----:B------:R-:W-:Y:S05]  /*1270*/  RET.REL.NODEC R2 `(_Z5ErroriPfS_S_PiS_i) ;  /* 0xffffffec02607950 */ /* 0x000fea0003c3ffff */
        .type           $_Z5ErroriPfS_S_PiS_i$__internal_accurate_pow,@function
        .size           $_Z5ErroriPfS_S_PiS_i$__internal_accurate_pow,(.L_x_188 - $_Z5ErroriPfS_S_PiS_i$__internal_accurate_pow)
$_Z5ErroriPfS_S_PiS_i$__internal_accurate_pow:
[----:B------:R-:W-:Y:S01]  /*1280*/  ISETP.GT.U32.AND P0, PT, R27, 0xfffff, PT ;  /* 0x000fffff1b00780c */ /* 0x000fe20003f04070 */
[--C-:B------:R-:W-:Y:S01]  /*1290*/  IMAD.MOV.U32 R12, RZ, RZ, R27.reuse ;  /* 0x000000ffff0c7224 */ /* 0x100fe200078e001b */
[----:B------:R-:W-:Y:S01]  /*12a0*/  MOV R14, R26 ;  /* 0x0000001a000e7202 */ /* 0x000fe20000000f00 */
[----:B------:R-:W-:Y:S01]  /*12b0*/  IMAD.MOV.U32 R16, RZ, RZ, 0x41ad3b5a ;  /* 0x41ad3b5aff107424 */ /* 0x000fe200078e00ff */
[----:B------:R-:W-:Y:S01]  /*12c0*/  MOV R17, 0x3ed0f5d2 ;  /* 0x3ed0f5d200117802 */ /* 0x000fe20000000f00 */
[----:B------:R-:W-:Y:S01]  /*12d0*/  UMOV UR4, 0x7d2cafe2 ;  /* 0x7d2cafe200047882 */ /* 0x000fe20000000000 */
[----:B------:R-:W-:Y:S01]  /*12e0*/  UMOV UR5, 0x3eb0f5ff ;  /* 0x3eb0f5ff00057882 */ /* 0x000fe20000000000 */
[----:B------:R-:W-:Y:S01]  /*12f0*/  SHF.R.U32.HI R28, RZ, 0x14, R27 ;  /* 0x00000014ff1c7819 */ /* 0x000fe2000001161b */
[----:B------:R-:W-:Y:S01]  /*1300*/  UMOV UR8, 0x3b39803f ;  /* 0x3b39803f00087882 */ /* 0x000fe20000000000 */
[----:B------:R-:W-:-:S04]  /*1310*/  UMOV UR9, 0x3c7abc9e ;  /* 0x3c7abc9e00097882 */ /* 0x000fc80000000000 */
[----:B------:R-:W-:-:S10]  /*1320*/  @!P0 DMUL R24, R26, 1.80143985094819840000e+16 ;  /* 0x435000001a188828 */ /* 0x000fd40000000000 */
[----:B------:R-:W-:Y:S01]  /*1330*/  @!P0 IMAD.MOV.U32 R12, RZ, RZ, R25 ;  /* 0x000000ffff0c8224 */ /* 0x000fe200078e0019 */
[----:B------:R-:W-:Y:S01]  /*1340*/  @!P0 LEA.HI R28, R25, 0xffffffca, RZ, 0xc ;  /* 0xffffffca191c8811 */ /* 0x000fe200078f60ff */
[----:B------:R-:W-:-:S03]  /*1350*/  @!P0 IMAD.MOV.U32 R14, RZ, RZ, R24 ;  /* 0x000000ffff0e8224 */ /* 0x000fc600078e0018 */
[----:B------:R-:W-:-:S04]  /*1360*/  LOP3.LUT R12, R12, 0x800fffff, RZ, 0xc0, !PT ;  /* 0x800fffff0c0c7812 */ /* 0x000fc800078ec0ff */
[----:B------:R-:W-:Y:S01]  /*1370*/  LOP3.LUT R15, R12, 0x3ff00000, RZ, 0xfc, !PT ;  /* 0x3ff000000c0f7812 */ /* 0x000fe200078efcff */
[----:B------:R-:W-:-:S03]  /*1380*/  IMAD.MOV.U32 R12, RZ, RZ, RZ ;  /* 0x000000ffff0c7224 */ /* 0x000fc600078e00ff */
[----:B------:R-:W-:-:S13]  /*1390*/  ISETP.GE.U32.AND P1, PT, R15, 0x3ff6a09f, PT ;  /* 0x3ff6a09f0f00780c */ /* 0x000fda0003f26070 */
[----:B------:R-:W-:-:S04]  /*13a0*/  @P1 VIADD R13, R15, 0xfff00000 ;  /* 0xfff000000f0d1836 */ /* 0x000fc80000000000 */
[----:B------:R-:W-:-:S06]  /*13b0*/  @P1 IMAD.MOV.U32 R15, RZ, RZ, R13 ;  /* 0x000000ffff0f1224 */ /* 0x000fcc00078e000d */
[C---:B------:R-:W-:Y:S02]  /*13c0*/  DADD R20, R14.reuse, 1 ;  /* 0x3ff000000e147429 */ /* 0x040fe40000000000 */
[----:B------:R-:W-:-:S04]  /*13d0*/  DADD R14, R14, -1 ;  /* 0xbff000000e0e7429 */ /* 0x000fc80000000000 */
[----:B------:R-:W0:Y:S02]  /*13e0*/  MUFU.RCP64H R13, R21 ;  /* 0x00000015000d7308 */ /* 0x000e240000001800 */
[----:B0-----:R-:W-:-:S08]  /*13f0*/  DFMA R18, -R20, R12, 1 ;  /* 0x3ff000001412742b */ /* 0x001fd0000000010c */
[----:B------:R-:W-:-:S08]  /*1400*/  DFMA R18, R18, R18, R18 ;  /* 0x000000121212722b */ /* 0x000fd00000000012 */
[----:B------:R-:W-:-:S08]  /*1410*/  DFMA R18, R12, R18, R12 ;  /* 0x000000120c12722b */ /* 0x000fd0000000000c */
[----:B------:R-:W-:-:S08]  /*1420*/  DMUL R12, R14, R18 ;  /* 0x000000120e0c7228 */ /* 0x000fd00000000000 */
[----:B------:R-:W-:-:S08]  /*1430*/  DFMA R12, R14, R18, R12 ;  /* 0x000000120e0c722b */ /* 0x000fd0000000000c */
[----:B------:R-:W-:-:S08]  /*1440*/  DMUL R22, R12, R12 ;  /* 0x0000000c0c167228 */ /* 0x000fd00000000000 */
[----:B------:R-:W-:Y:S01]  /*1450*/  DFMA R16, R22, UR4, R16 ;  /* 0x0000000416107c2b */ /* 0x000fe20008000010 */
[----:B------:R-:W-:Y:S01]  /*1460*/  UMOV UR4, 0x75488a3f ;  /* 0x75488a3f00047882 */ /* 0x000fe20000000000 */
[----:B------:R-:W-:-:S06]  /*1470*/  UMOV UR5, 0x3ef3b20a ;  /* 0x3ef3b20a00057882 */ /* 0x000fcc0000000000 */
[----:B------:R-:W-:Y:S01]  /*1480*/  DFMA R20, R22, R16, UR4 ;  /* 0x0000000416147e2b */ /* 0x000fe20008000010 */
[----:B------:R-:W-:Y:S01]  /*1490*/  UMOV UR4, 0xe4faecd5 ;  /* 0xe4faecd500047882 */ /* 0x000fe20000000000 */
[----:B------:R-:W-:Y:S01]  /*14a0*/  UMOV UR5, 0x3f1745cd ;  /* 0x3f1745cd00057882 */ /* 0x000fe20000000000 */
[----:B------:R-:W-:-:S05]  /*14b0*/  DADD R16, R14, -R12 ;  /* 0x000000000e107229 */ /* 0x000fca000000080c */
[----:B------:R-:W-:Y:S01]  /*14c0*/  DFMA R20, R22, R20, UR4 ;  /* 0x0000000416147e2b */ /* 0x000fe20008000014 */
[----:B------:R-:W-:Y:S01]  /*14d0*/  UMOV UR4, 0x258a578b ;  /* 0x258a578b00047882 */ /* 0x000fe20000000000 */
[----:B------:R-:W-:Y:S01]  /*14e0*/  UMOV UR5, 0x3f3c71c7 ;  /* 0x3f3c71c700057882 */ /* 0x000fe20000000000 */
[----:B------:R-:W-:-:S05]  /*14f0*/  DADD R16, R16, R16 ;  /* 0x0000000010107229 */ /* 0x000fca0000000010 */
[----:B------:R-:W-:Y:S01]  /*1500*/  DFMA R20, R22, R20, UR4 ;  /* 0x0000000416147e2b */ /* 0x000fe20008000014 */
[----:B------:R-:W-:Y:S01]  /*1510*/  UMOV UR4, 0x9242b910 ;  /* 0x9242b91000047882 */ /* 0x000fe20000000000 */
[----:B------:R-:W-:Y:S01]  /*1520*/  UMOV UR5, 0x3f624924 ;  /* 0x3f62492400057882 */ /* 0x000fe20000000000 */
[----:B------:R-:W-:-:S05]  /*1530*/  DFMA R16, R14, -R12, R16 ;  /* 0x8000000c0e10722b */ /* 0x000fca0000000010 */
[----:B------:R-:W-:Y:S01]  /*1540*/  DFMA R20, R22, R20, UR4 ;  /* 0x0000000416147e2b */ /* 0x000fe20008000014 */
[----:B------:R-:W-:Y:S01]  /*1550*/  UMOV UR4, 0x99999dfb ;  /* 0x99999dfb00047882 */ /* 0x000fe20000000000 */
[----:B------:R-:W-:Y:S01]  /*1560*/  UMOV UR5, 0x3f899999 ;  /* 0x3f89999900057882 */ /* 0x000fe20000000000 */
[----:B------:R-:W-:-:S05]  /*1570*/  DMUL R16, R18, R16 ;  /* 0x0000001012107228 */ /* 0x000fca0000000000 */
[----:B------:R-:W-:Y:S01]  /*1580*/  DFMA R20, R22, R20, UR4 ;  /* 0x0000000416147e2b */ /* 0x000fe20008000014 */
[----:B------:R-:W-:Y:S01]  /*1590*/  UMOV UR4, 0x55555555 ;  /* 0x5555555500047882 */ /* 0x000fe20000000000 */
[----:B------:R-:W-:-:S03]  /*15a0*/  UMOV UR5, 0x3fb55555 ;  /* 0x3fb5555500057882 */ /* 0x000fc60000000000 */
[----:B------:R-:W-:Y:S02]  /*15b0*/  VIADD R27, R17, 0x100000 ;  /* 0x00100000111b7836 */ /* 0x000fe40000000000 */
[----:B------:R-:W-:Y:S01]  /*15c0*/  IMAD.MOV.U32 R26, RZ, RZ, R16 ;  /* 0x000000ffff1a7224 */ /* 0x000fe200078e0010 */
[----:B------:R-:W-:-:S08]  /*15d0*/  DFMA R14, R22, R20, UR4 ;  /* 0x00000004160e7e2b */ /* 0x000fd00008000014 */
[----:B------:R-:W-:Y:S01]  /*15e0*/  DADD R18, -R14, UR4 ;  /* 0x000000040e127e29 */ /* 0x000fe20008000100 */
[----:B------:R-:W-:Y:S01]  /*15f0*/  UMOV UR4, 0xb9e7b0 ;  /* 0x00b9e7b000047882 */ /* 0x000fe20000000000 */
[----:B------:R-:W-:-:S06]  /*1600*/  UMOV UR5, 0x3c46a4cb ;  /* 0x3c46a4cb00057882 */ /* 0x000fcc0000000000 */
[----:B------:R-:W-:Y:S02]  /*1610*/  DFMA R18, R22, R20, R18 ;  /* 0x000000141612722b */ /* 0x000fe40000000012 */
[----:B------:R-:W-:-:S06]  /*1620*/  DMUL R20, R12, R12 ;  /* 0x0000000c0c147228 */ /* 0x000fcc0000000000 */
[----:B------:R-:W-:Y:S01]  /*1630*/  DADD R18, R18, -UR4 ;  /* 0x8000000412127e29 */ /* 0x000fe20008000000 */
[----:B------:R-:W-:Y:S01]  /*1640*/  UMOV UR4, 0x80000000 ;  /* 0x8000000000047882 */ /* 0x000fe20000000000 */
[C---:B------:R-:W-:Y:S01]  /*1650*/  DFMA R22, R12.reuse, R12, -R20 ;  /* 0x0000000c0c16722b */ /* 0x040fe20000000814 */
[----:B------:R-:W-:Y:S01]  /*1660*/  UMOV UR5, 0x43300000 ;  /* 0x4330000000057882 */ /* 0x000fe20000000000 */
[----:B------:R-:W-:-:S06]  /*1670*/  DMUL R24, R12, R20 ;  /* 0x000000140c187228 */ /* 0x000fcc0000000000 */
[C---:B------:R-:W-:Y:S02]  /*1680*/  DFMA R22, R12.reuse, R26, R22 ;  /* 0x0000001a0c16722b */ /* 0x040fe40000000016 */
[----:B------:R-:W-:-:S08]  /*1690*/  DFMA R26, R12, R20, -R24 ;  /* 0x000000140c1a722b */ /* 0x000fd00000000818 */
[----:B------:R-:W-:Y:S02]  /*16a0*/  DFMA R26, R16, R20, R26 ;  /* 0x00000014101a722b */ /* 0x000fe4000000001a */
[----:B------:R-:W-:-:S06]  /*16b0*/  DADD R20, R14, R18 ;  /* 0x000000000e147229 */ /* 0x000fcc0000000012 */
[----:B------:R-:W-:Y:S02]  /*16c0*/  DFMA R22, R12, R22, R26 ;  /* 0x000000160c16722b */ /* 0x000fe4000000001a */
[----:B------:R-:W-:-:S08]  /*16d0*/  DADD R26, R14, -R20 ;  /* 0x000000000e1a7229 */ /* 0x000fd00000000814 */
[----:B------:R-:W-:Y:S02]  /*16e0*/  DADD R26, R18, R26 ;  /* 0x00000000121a7229 */ /* 0x000fe4000000001a */
[----:B------:R-:W-:-:S08]  /*16f0*/  DMUL R18, R20, R24 ;  /* 0x0000001814127228 */ /* 0x000fd00000000000 */
[----:B------:R-:W-:-:S08]  /*1700*/  DFMA R14, R20, R24, -R18 ;  /* 0x00000018140e722b */ /* 0x000fd00000000812 */
[----:B------:R-:W-:-:S08]  /*1710*/  DFMA R14, R20, R22, R14 ;  /* 0x00000016140e722b */ /* 0x000fd0000000000e */
[----:B------:R-:W-:-:S08]  /*1720*/  DFMA R26, R26, R24, R14 ;  /* 0x000000181a1a722b */ /* 0x000fd0000000000e */
[----:B------:R-:W-:-:S08]  /*1730*/  DADD R20, R18, R26 ;  /* 0x0000000012147229 */ /* 0x000fd0000000001a */
[--C-:B------:R-:W-:Y:S02]  /*1740*/  DADD R14, R12, R20.reuse ;  /* 0x000000000c0e7229 */ /* 0x100fe40000000014 */
[----:B------:R-:W-:-:S06]  /*1750*/  DADD R18, R18, -R20 ;  /* 0x0000000012127229 */ /* 0x000fcc0000000814 */
[----:B------:R-:W-:Y:S02]  /*1760*/  DADD R12, R12, -R14 ;  /* 0x000000000c0c7229 */ /* 0x000fe4000000080e */
[----:B------:R-:W-:-:S06]  /*1770*/  DADD R18, R26, R18 ;  /* 0x000000001a127229 */ /* 0x000fcc0000000012 */
[----:B------:R-:W-:-:S08]  /*1780*/  DADD R12, R20, R12 ;  /* 0x00000000140c7229 */ /* 0x000fd0000000000c */
[----:B------:R-:W-:Y:S01]  /*1790*/  DADD R12, R18, R12 ;  /* 0x00000000120c7229 */ /* 0x000fe2000000000c */
[C---:B------:R-:W-:Y:S02]  /*17a0*/  VIADD R18, R28.reuse, 0xfffffc01 ;  /* 0xfffffc011c127836 */ /* 0x040fe40000000000 */
[----:B------:R-:W-:-:S05]  /*17b0*/  @P1 VIADD R18, R28, 0xfffffc02 ;  /* 0xfffffc021c121836 */ /* 0x000fca0000000000 */
[----:B------:R-:W-:Y:S01]  /*17c0*/  DADD R20, R16, R12 ;  /* 0x0000000010147229 */ /* 0x000fe2000000000c */
[----:B------:R-:W-:Y:S01]  /*17d0*/  LOP3.LUT R16, R18, 0x80000000, RZ, 0x3c, !PT ;  /* 0x8000000012107812 */ /* 0x000fe200078e3cff */
[----:B------:R-:W-:-:S06]  /*17e0*/  IMAD.MOV.U32 R17, RZ, RZ, 0x43300000 ;  /* 0x43300000ff117424 */ /* 0x000fcc00078e00ff */
[----:B------:R-:W-:Y:S02]  /*17f0*/  DADD R18, R14, R20 ;  /* 0x000000000e127229 */ /* 0x000fe40000000014 */
[----:B------:R-:W-:Y:S01]  /*1800*/  DADD R16, R16, -UR4 ;  /* 0x8000000410107e29 */ /* 0x000fe20008000000 */
[----:B------:R-:W-:Y:S01]  /*1810*/  UMOV UR4, 0xfefa39ef ;  /* 0xfefa39ef00047882 */ /* 0x000fe20000000000 */
[----:B------:R-:W-:-:S04]  /*1820*/  UMOV UR5, 0x3fe62e42 ;  /* 0x3fe62e4200057882 */ /* 0x000fc80000000000 */
[--C-:B------:R-:W-:Y:S02]  /*1830*/  DADD R22, R14, -R18.reuse ;  /* 0x000000000e167229 */ /* 0x100fe40000000812 */
[----:B------:R-:W-:-:S06]  /*1840*/  DFMA R12, R16, UR4, R18 ;  /* 0x00000004100c7c2b */ /* 0x000fcc0008000012 */
[----:B------:R-:W-:Y:S02]  /*1850*/  DADD R22, R20, R22 ;  /* 0x0000000014167229 */ /* 0x000fe40000000016 */
[----:B------:R-:W-:-:S08]  /*1860*/  DFMA R14, R16, -UR4, R12 ;  /* 0x80000004100e7c2b */ /* 0x000fd0000800000c */
[----:B------:R-:W-:-:S08]  /*1870*/  DADD R14, -R18, R14 ;  /* 0x00000000120e7229 */ /* 0x000fd0000000010e */
[----:B------:R-:W-:-:S08]  /*1880*/  DADD R14, R22, -R14 ;  /* 0x00000000160e7229 */ /* 0x000fd0000000080e */
[----:B------:R-:W-:-:S08]  /*1890*/  DFMA R16, R16, UR8, R14 ;  /* 0x0000000810107c2b */ /* 0x000fd0000800000e */
[----:B------:R-:W-:-:S08]  /*18a0*/  DADD R14, R12, R16 ;  /* 0x000000000c0e7229 */ /* 0x000fd00000000010 */
[----:B------:R-:W-:Y:S02]  /*18b0*/  DADD R12, R12, -R14 ;  /* 0x000000000c0c7229 */ /* 0x000fe4000000080e */
[----:B------:R-:W-:-:S06]  /*18c0*/  DMUL R22, R14, 2 ;  /* 0x400000000e167828 */ /* 0x000fcc0000000000 */
[----:B------:R-:W-:Y:S02]  /*18d0*/  DADD R12, R16, R12 ;  /* 0x00000000100c7229 */ /* 0x000fe4000000000c */
[----:B------:R-:W-:Y:S01]  /*18e0*/  DFMA R20, R14, 2, -R22 ;  /* 0x400000000e14782b */ /* 0x000fe20000000816 */
[----:B------:R-:W-:Y:S01]  /*18f0*/  MOV R14, 0x652b82fe ;  /* 0x652b82fe000e7802 */ /* 0x000fe20000000f00 */
[----:B------:R-:W-:-:S06]  /*1900*/  IMAD.MOV.U32 R15, RZ, RZ, 0x3ff71547 ;  /* 0x3ff71547ff0f7424 */ /* 0x000fcc00078e00ff */
[----:B------:R-:W-:-:S08]  /*1910*/  DFMA R20, R12, 2, R20 ;  /* 0x400000000c14782b */ /* 0x000fd00000000014 */
[----:B------:R-:W-:-:S08]  /*1920*/  DADD R12, R22, R20 ;  /* 0x00000000160c7229 */ /* 0x000fd00000000014 */
[----:B------:R-:W-:Y:S02]  /*1930*/  DFMA R14, R12, R14, 6.75539944105574400000e+15 ;  /* 0x433800000c0e742b */ /* 0x000fe4000000000e */
[----:B------:R-:W-:Y:S01]  /*1940*/  FSETP.GEU.AND P0, PT, |R13|, 4.1917929649353027344, PT ;  /* 0x4086232b0d00780b */ /* 0x000fe20003f0e200 */
[----:B------:R-:W-:-:S05]  /*1950*/  DADD R22, R22, -R12 ;  /* 0x0000000016167229 */ /* 0x000fca000000080c */
[----:B------:R-:W-:-:S03]  /*1960*/  DADD R16, R14, -6.75539944105574400000e+15 ;  /* 0xc33800000e107429 */ /* 0x000fc60000000000 */
[----:B------:R-:W-:-:S05]  /*1970*/  DADD R20, R20, R22 ;  /* 0x0000000014147229 */ /* 0x000fca0000000016 */
[----:B------:R-:W-:Y:S01]  /*1980*/  DFMA R18, R16, -UR4, R12 ;  /* 0x8000000410127c2b */ /* 0x000fe2000800000c */
[----:B------:R-:W-:Y:S01]  /*1990*/  UMOV UR4, 0x3b39803f ;  /* 0x3b39803f00047882 */ /* 0x000fe20000000000 */
[----:B------:R-:W-:-:S06]  /*19a0*/  UMOV UR5, 0x3c7abc9e ;  /* 0x3c7abc9e00057882 */ /* 0x000fcc0000000000 */
[----:B------:R-:W-:Y:S01]  /*19b0*/  DFMA R18, R16, -UR4, R18 ;  /* 0x8000000410127c2b */ /* 0x000fe20008000012 */
[----:B------:R-:W-:Y:S01]  /*19c0*/  UMOV UR4, 0x69ce2bdf ;  /* 0x69ce2bdf00047882 */ /* 0x000fe20000000000 */
[----:B------:R-:W-:Y:S01]  /*19d0*/  IMAD.MOV.U32 R16, RZ, RZ, -0x35dec16 ;  /* 0xfca213eaff107424 */ /* 0x000fe200078e00ff */
[----:B------:R-:W-:Y:S01]  /*19e0*/  UMOV UR5, 0x3e5ade15 ;  /* 0x3e5ade1500057882 */ /* 0x000fe20000000000 */
[----:B------:R-:W-:-:S06]  /*19f0*/  IMAD.MOV.U32 R17, RZ, RZ, 0x3e928af3 ;  /* 0x3e928af3ff117424 */ /* 0x000fcc00078e00ff */
[----:B------:R-:W-:Y:S01]  /*1a00*/  DFMA R16, R18, UR4, R16 ;  /* 0x0000000412107c2b */ /* 0x000fe20008000010 */
[----:B------:R-:W-:Y:S01]  /*1a10*/  UMOV UR4, 0x62401315 ;  /* 0x6240131500047882 */ /* 0x000fe20000000000 */
[----:B------:R-:W-:-:S06]  /*1a20*/  UMOV UR5, 0x3ec71dee ;  /* 0x3ec71dee00057882 */ /* 0x000fcc0000000000 */
[----:B------:R-:W-:Y:S01]  /*1a30*/  DFMA R16, R18, R16, UR4 ;  /* 0x0000000412107e2b */ /* 0x000fe20008000010 */
        /* <DEDUP_REMOVED lines=20> */
[----:B------:R-:W-:-:S08]  /*1b80*/  DFMA R16, R18, R16, UR4 ;  /* 0x0000000412107e2b */ /* 0x000fd00008000010 */
[----:B------:R-:W-:-:S08]  /*1b90*/  DFMA R16, R18, R16, 1 ;  /* 0x3ff000001210742b */ /* 0x000fd00000000010 */
[----:B------:R-:W-:-:S10]  /*1ba0*/  DFMA R16, R18, R16, 1 ;  /* 0x3ff000001210742b */ /* 0x000fd40000000010 */
[----:B------:R-:W-:Y:S02]  /*1bb0*/  IMAD R19, R14, 0x100000, R17 ;  /* 0x001000000e137824 */ /* 0x000fe400078e0211 */
[----:B------:R-:W-:Y:S01]  /*1bc0*/  IMAD.MOV.U32 R18, RZ, RZ, R16 ;  /* 0x000000ffff127224 */ /* 0x000fe200078e0010 */
[----:B------:R-:W-:Y:S06]  /*1bd0*/  @!P0 BRA `(.L_x_25) ;  /* 0x0000000000308947 */ /* 0x000fec0003800000 */
[----:B------:R-:W-:Y:S01]  /*1be0*/  FSETP.GEU.AND P1, PT, |R13|, 4.2275390625, PT ;  /* 0x408748000d00780b */ /* 0x000fe20003f2e200 */
[C---:B------:R-:W-:Y:S02]  /*1bf0*/  DADD R18, R12.reuse, +INF ;  /* 0x7ff000000c127429 */ /* 0x040fe40000000000 */
[----:B------:R-:W-:-:S08]  /*1c00*/  DSETP.GEU.AND P0, PT, R12, RZ, PT ;  /* 0x000000ff0c00722a */ /* 0x000fd00003f0e000 */
[----:B------:R-:W-:Y:S02]  /*1c10*/  FSEL R18, R18, RZ, P0 ;  /* 0x000000ff12127208 */ /* 0x000fe40000000000 */
[----:B------:R-:W-:Y:S02]  /*1c20*/  @!P1 LEA.HI R15, R14, R14, RZ, 0x1 ;  /* 0x0000000e0e0f9211 */ /* 0x000fe400078f08ff */
[----:B------:R-:W-:Y:S02]  /*1c30*/  FSEL R19, R19, RZ, P0 ;  /* 0x000000ff13137208 */ /* 0x000fe40000000000 */
[----:B------:R-:W-:-:S04]  /*1c40*/  @!P1 SHF.R.S32.HI R13, RZ, 0x1, R15 ;  /* 0x00000001ff0d9819 */ /* 0x000fc8000001140f */
[----:B------:R-:W-:Y:S01]  /*1c50*/  @!P1 IADD3 R14, PT, PT, R14, -R13, RZ ;  /* 0x8000000d0e0e9210 */ /* 0x000fe20007ffe0ff */
[----:B------:R-:W-:-:S03]  /*1c60*/  @!P1 IMAD R17, R13, 0x100000, R17 ;  /* 0x001000000d119824 */ /* 0x000fc600078e0211 */
[----:B------:R-:W-:Y:S01]  /*1c70*/  @!P1 LEA R15, R14, 0x3ff00000, 0x14 ;  /* 0x3ff000000e0f9811 */ /* 0x000fe200078ea0ff */
[----:B------:R-:W-:-:S06]  /*1c80*/  @!P1 IMAD.MOV.U32 R14, RZ, RZ, RZ ;  /* 0x000000ffff0e9224 */ /* 0x000fcc00078e00ff */
[----:B------:R-:W-:-:S11]  /*1c90*/  @!P1 DMUL R18, R16, R14 ;  /* 0x0000000e10129228 */ /* 0x000fd60000000000 */
.L_x_25:
[----:B------:R-:W-:Y:S01]  /*1ca0*/  DFMA R20, R20, R18, R18 ;  /* 0x000000121414722b */ /* 0x000fe20000000012 */
[----:B------:R-:W-:Y:S01]  /*1cb0*/  IMAD.MOV.U32 R14, RZ, RZ, R0 ;  /* 0x000000ffff0e7224 */ /* 0x000fe200078e0000 */
[----:B------:R-:W-:Y:S01]  /*1cc0*/  DSETP.NEU.AND P0, PT, |R18|, +INF , PT ;  /* 0x7ff000001200742a */ /* 0x000fe20003f0d200 */
[----:B------:R-:W-:-:S07]  /*1cd0*/  IMAD.MOV.U32 R15, RZ, RZ, 0x0 ;  /* 0x00000000ff0f7424 */ /* 0x000fce00078e00ff */
[----:B------:R-:W-:Y:S02]  /*1ce0*/  FSEL R12, R18, R20, !P0 ;  /* 0x00000014120c7208 */ /* 0x000fe40004000000 */
[----:B------:R-:W-:Y:S01]  /*1cf0*/  FSEL R13, R19, R21, !P0 ;  /* 0x00000015130d7208 */ /* 0x000fe20004000000 */
[----:B------:R-:W-:Y:S06]  /*1d00*/  RET.REL.NODEC R14 `(_Z5ErroriPfS_S_PiS_i) ;  /* 0xffffffe00ebc7950 */ /* 0x000fec0003c3ffff */
.L_x_26:
[----:B------:R-:W-:-:S00]  /*1d10*/  BRA `(.L_x_26) ;  /* 0xfffffffc00fc7947 */ /* 0x000fc0000383ffff */
[----:B------:R-:W-:-:S00]  /*1d20*/  NOP ;  /* 0x0000000000007918 */ /* 0x000fc00000000000 */
        /* <DEDUP_REMOVED lines=13> */
.L_x_188:


//--------------------- .text._Z3RyTPfS_S_S_      --------------------------
	.section	.text._Z3RyTPfS_S_S_,"ax",@progbits
	.align	128
        .global         _Z3RyTPfS_S_S_
        .type           _Z3RyTPfS_S_S_,@function
        .size           _Z3RyTPfS_S_S_,(.L_x_198 - _Z3RyTPfS_S_S_)
        .other          _Z3RyTPfS_S_S_,@"STO_CUDA_ENTRY STV_DEFAULT"
_Z3RyTPfS_S_S_:
.text._Z3RyTPfS_S_S_:
        /* <DEDUP_REMOVED lines=9> */
[----:B------:R-:W-:-:S07]  /*0090*/  LEA R11, R0, R0, 0x1 ;  /* 0x00000000000b7211 */ /* 0x000fce00078e08ff */
[----:B------:R-:W4:Y:S01]  /*00a0*/  LDC.64 R4, c[0x0][0x388] ;  /* 0x0000e200ff047b82 */ /* 0x000f220000000a00 */
[----:B--2---:R-:W-:-:S05]  /*00b0*/  IMAD.WIDE R6, R11, 0x4, R6 ;  /* 0x000000040b067825 */ /* 0x004fca00078e0206 */
[----:B-1----:R-:W2:Y:S04]  /*00c0*/  LDG.E R15, desc[UR4][R6.64+0x4] ;  /* 0x00000404060f7981 */ /* 0x002ea8000c1e1900 */
[----:B---3--:R-:W2:Y:S04]  /*00d0*/  LDG.E R10, desc[UR4][R2.64+0xc] ;  /* 0x00000c04020a7981 */ /* 0x008ea8000c1e1900 */
[----:B------:R-:W3:Y:S04]  /*00e0*/  LDG.E R0, desc[UR4][R2.64] ;  /* 0x0000000402007981 */ /* 0x000ee8000c1e1900 */
[----:B------:R-:W3:Y:S04]  /*00f0*/  LDG.E R13, desc[UR4][R6.64] ;  /* 0x00000004060d7981 */ /* 0x000ee8000c1e1900 */
[----:B------:R-:W5:Y:S04]  /*0100*/  LDG.E R17, desc[UR4][R2.64+0x18] ;  /* 0x0000180402117981 */ /* 0x000f68000c1e1900 */
[----:B------:R-:W5:Y:S04]  /*0110*/  LDG.E R12, desc[UR4][R6.64+0x8] ;  /* 0x00000804060c7981 */ /* 0x000f68000c1e1900 */
[----:B----4-:R-:W4:Y:S01]  /*0120*/  LDG.E R19, desc[UR4][R4.64] ;  /* 0x0000000404137981 */ /* 0x010f22000c1e1900 */
[----:B0-----:R-:W-:-:S04]  /*0130*/  IMAD.WIDE R8, R11, 0x4, R8 ;  /* 0x000000040b087825 */ /* 0x001fc800078e0208 */
[----:B--2---:R-:W-:-:S04]  /*0140*/  FMUL R15, R10, R15 ;  /* 0x0000000f0a0f7220 */ /* 0x004fc80000400000 */
[----:B---3--:R-:W-:-:S04]  /*0150*/  FFMA R0, R0, R13, R15 ;  /* 0x0000000d00007223 */ /* 0x008fc8000000000f */
[----:B-----5:R-:W-:-:S04]  /*0160*/  FFMA R0, R17, R12, R0 ;  /* 0x0000000c11007223 */ /* 0x020fc80000000000 */
[----:B----4-:R-:W-:-:S05]  /*0170*/  FADD R19, R0, R19 ;  /* 0x0000001300137221 */ /* 0x010fca0000000000 */
[----:B------:R-:W-:Y:S04]  /*0180*/  STG.E desc[UR4][R8.64], R19 ;  /* 0x0000001308007986 */ /* 0x000fe8000c101904 */
[----:B------:R-:W2:Y:S04]  /*0190*/  LDG.E R10, desc[UR4][R2.64+0x10] ;  /* 0x00001004020a7981 */ /* 0x000ea8000c1e1900 */
[----:B------:R-:W2:Y:S04]  /*01a0*/  LDG.E R13, desc[UR4][R6.64+0x4] ;  /* 0x00000404060d7981 */ /* 0x000ea8000c1e1900 */
[----:B------:R-:W3:Y:S04]  /*01b0*/  LDG.E R0, desc[UR4][R2.64+0x4] ;  /* 0x0000040402007981 */ /* 0x000ee8000c1e1900 */
[----:B------:R-:W3:Y:S04]  /*01c0*/  LDG.E R11, desc[UR4][R6.64] ;  /* 0x00000004060b7981 */ /* 0x000ee8000c1e1900 */
[----:B------:R-:W4:Y:S04]  /*01d0*/  LDG.E R15, desc[UR4][R2.64+0x1c] ;  /* 0x00001c04020f7981 */ /* 0x000f28000c1e1900 */
[----:B------:R-:W4:Y:S04]  /*01e0*/  LDG.E R12, desc[UR4][R6.64+0x8] ;  /* 0x00000804060c7981 */ /* 0x000f28000c1e1900 */
[----:B------:R-:W5:Y:S01]  /*01f0*/  LDG.E R17, desc[UR4][R4.64+0x4] ;  /* 0x0000040404117981 */ /* 0x000f62000c1e1900 */
[----:B--2---:R-:W-:-:S04]  /*0200*/  FMUL R13, R10, R13 ;  /* 0x0000000d0a0d7220 */ /* 0x004fc80000400000 */
[----:B---3--:R-:W-:-:S04]  /*0210*/  FFMA R0, R0, R11, R13 ;  /* 0x0000000b00007223 */ /* 0x008fc8000000000d */
[----:B----4-:R-:W-:-:S04]  /*0220*/  FFMA R0, R15, R12, R0 ;  /* 0x0000000c0f007223 */ /* 0x010fc80000000000 */
[----:B-----5:R-:W-:-:S05]  /*0230*/  FADD R17, R0, R17 ;  /* 0x0000001100117221 */ /* 0x020fca0000000000 */
        /* <DEDUP_REMOVED lines=12> */
[----:B------:R-:W-:Y:S01]  /*0300*/  STG.E desc[UR4][R8.64+0x8], R11 ;  /* 0x0000080b08007986 */ /* 0x000fe2000c101904 */
[----:B------:R-:W-:Y:S05]  /*0310*/  EXIT ;  /* 0x000000000000794d */ /* 0x000fea0003800000 */
.L_x_27:
        /* <DEDUP_REMOVED lines=14> */
.L_x_198:


//--------------------- .text._Z3CxbPfiS_iPiS_S_S_S_S_S_ --------------------------
	.section	.text._Z3CxbPfiS_iPiS_S_S_S_S_S_,"ax",@progbits
	.align	128
        .global         _Z3CxbPfiS_iPiS_S_S_S_S_S_
        .type           _Z3CxbPfiS_iPiS_S_S_S_S_S_,@function
        .size           _Z3CxbPfiS_iPiS_S_S_S_S_S_,(.L_x_199 - _Z3CxbPfiS_iPiS_S_S_S_S_S_)
        .other          _Z3CxbPfiS_iPiS_S_S_S_S_S_,@"STO_CUDA_ENTRY STV_DEFAULT"
_Z3CxbPfiS_iPiS_S_S_S_S_S_:
.text._Z3CxbPfiS_iPiS_S_S_S_S_S_:
[----:B------:R-:W0:Y:S01]  /*0000*/  LDC R1, c[0x0][0x37c] ;  /* 0x0000df00ff017b82 */ /* 0x000e220000000800 */
[----:B------:R-:W1:Y:S07]  /*0010*/  S2R R5, SR_TID.X ;  /* 0x0000000000057919 */ /* 0x000e6e0000002100 */
[----:B------:R-:W1:Y:S01]  /*0020*/  S2UR UR4, SR_CTAID.X ;  /* 0x00000000000479c3 */ /* 0x000e620000002500 */
[----:B------:R-:W2:Y:S07]  /*0030*/  LDCU.64 UR36, c[0x0][0x358] ;  /* 0x00006b00ff2477ac */ /* 0x000eae0008000a00 */
[----:B------:R-:W1:Y:S08]  /*0040*/  LDC R16, c[0x0][0x360] ;  /* 0x0000d800ff107b82 */ /* 0x000e700000000800 */
[----:B------:R-:W3:Y:S01]  /*0050*/  LDC.64 R2, c[0x0][0x3a0] ;  /* 0x0000e800ff027b82 */ /* 0x000ee20000000a00 */
[----:B-1----:R-:W-:Y:S01]  /*0060*/  IMAD R16, R16, UR4, R5 ;  /* 0x0000000410107c24 */ /* 0x002fe2000f8e0205 */
[----:B------:R-:W1:Y:S03]  /*0070*/  LDCU UR4, c[0x0][0x388] ;  /* 0x00007100ff0477ac */ /* 0x000e660008000800 */
[----:B---3--:R-:W-:-:S06]  /*0080*/  IMAD.WIDE R2, R16, 0x4, R2 ;  /* 0x0000000410027825 */ /* 0x008fcc00078e0202 */
[----:B--2---:R2:W5:Y:S01]  /*0090*/  LDG.E R2, desc[UR36][R2.64] ;  /* 0x0000002402027981 */ /* 0x004562000c1e1900 */
[----:B------:R-:W-:-:S04]  /*00a0*/  MOV R0, 0x10 ;  /* 0x0000001000007802 */ /* 0x000fc80000000f00 */
[----:B------:R2:W3:Y:S01]  /*00b0*/  LDC.64 R6, c[0x4][R0] ;  /* 0x0100000000067b82 */ /* 0x0004e20000000a00 */
[----:B-1----:R-:W-:-:S06]  /*00c0*/  UIMAD.WIDE UR4, UR4, 0x4, URZ ;  /* 0x00000004040478a5 */ /* 0x002fcc000f8e02ff */
[----:B------:R-:W-:Y:S02]  /*00d0*/  MOV R9, UR5 ;  /* 0x0000000500097c02 */ /* 0x000fe40008000f00 */
[----:B------:R-:W-:Y:S02]  /*00e0*/  MOV R5, UR5 ;  /* 0x0000000500057c02 */ /* 0x000fe40008000f00 */
[----:B------:R-:W-:Y:S02]  /*00f0*/  MOV R4, UR4 ;  /* 0x0000000400047c02 */ /* 0x000fe40008000f00 */
[----:B------:R-:W-:Y:S02]  /*0100*/  MOV R8, UR4 ;  /* 0x0000000400087c02 */ /* 0x000fe40008000f00 */
[----:B0-2---:R-:W-:-:S07]  /*0110*/  MOV R5, R9 ;  /* 0x0000000900057202 */ /* 0x005fce0000000f00 */
[----:B------:R-:W-:-:S07]  /*0120*/  LEPC R20, `(.L_x_28) ;  /* 0x000000001014794e */ /* 0x000fce0000000000 */
[----:B---3-5:R-:W-:Y:S05]  /*0130*/  CALL.ABS.NOINC R6 ;  /* 0x0000000006007343 */ /* 0x028fea0003c00000 */
.L_x_28:
[----:B------:R-:W0:Y:S01]  /*0140*/  LDC.64 R10, c[0x0][0x3a8] ;  /* 0x0000ea00ff0a7b82 */ /* 0x000e220000000a00 */
[----:B------:R-:W-:Y:S02]  /*0150*/  LEA R3, R2, R2, 0x1 ;  /* 0x0000000202037211 */ /* 0x000fe400078e08ff */
[----:B------:R-:W-:-:S05]  /*0160*/  LEA R12, R16, R16, 0x1 ;  /* 0x00000010100c7211 */ /* 0x000fca00078e08ff */
[----:B------:R-:W1:Y:S08]  /*0170*/  LDC.64 R8, c[0x0][0x380] ;  /* 0x0000e000ff087b82 */ /* 0x000e700000000a00 */
[----:B------:R-:W2:Y:S01]  /*0180*/  LDC.64 R6, c[0x0][0x3b0] ;  /* 0x0000ec00ff067b82 */ /* 0x000ea20000000a00 */
[----:B0-----:R-:W-:-:S05]  /*0190*/  IMAD.WIDE R10, R3, 0x4, R10 ;  /* 0x00000004030a7825 */ /* 0x001fca00078e020a */
[----:B------:R-:W3:Y:S01]  /*01a0*/  LDG.E R14, desc[UR36][R10.64+0x4] ;  /* 0x000004240a0e7981 */ /* 0x000ee2000c1e1900 */
[----:B-1----:R-:W-:-:S03]  /*01b0*/  IMAD.WIDE R8, R12, 0x4, R8 ;  /* 0x000000040c087825 */ /* 0x002fc600078e0208 */
[----:B------:R-:W4:Y:S04]  /*01c0*/  LDG.E R2, desc[UR36][R10.64+0x8] ;  /* 0x000008240a027981 */ /* 0x000f28000c1e1900 */
[----:B------:R-:W3:Y:S04]  /*01d0*/  LDG.E R3, desc[UR36][R8.64+0x8] ;  /* 0x0000082408037981 */ /* 0x000ee8000c1e1900 */
[----:B------:R-:W4:Y:S01]  /*01e0*/  LDG.E R13, desc[UR36][R8.64+0x4] ;  /* 0x00000424080d7981 */ /* 0x000f22000c1e1900 */
[----:B------:R-:W-:-:S04]  /*01f0*/  IMAD R0, R16, 0x6, RZ ;  /* 0x0000000610007824 */ /* 0x000fc800078e02ff */
[----:B--2---:R-:W-:-:S04]  /*0200*/  IMAD.WIDE R6, R0, 0x4, R6 ;  /* 0x0000000400067825 */ /* 0x004fc800078e0206 */
[----:B---3--:R-:W-:-:S04]  /*0210*/  FMUL R14, R3, R14 ;  /* 0x0000000e030e7220 */ /* 0x008fc80000400000 */
[----:B----4-:R-:W-:-:S05]  /*0220*/  FFMA R13, R13, R2, -R14 ;  /* 0x000000020d0d7223 */ /* 0x010fca000000080e */
[----:B------:R-:W-:Y:S04]  /*0230*/  STG.E desc[UR36][R6.64], R13 ;  /* 0x0000000d06007986 */ /* 0x000fe8000c101924 */
[----:B------:R-:W2:Y:S04]  /*0240*/  LDG.E R14, desc[UR36][R8.64] ;  /* 0x00000024080e7981 */ /* 0x000ea8000c1e1900 */
[----:B------:R-:W2:Y:S04]  /*0250*/  LDG.E R15, desc[UR36][R10.64+0x8] ;  /* 0x000008240a0f7981 */ /* 0x000ea8000c1e1900 */
[----:B------:R-:W3:Y:S04]  /*0260*/  LDG.E R2, desc[UR36][R8.64+0x8] ;  /* 0x0000082408027981 */ /* 0x000ee8000c1e1900 */
[----:B------:R-:W3:Y:S01]  /*0270*/  LDG.E R3, desc[UR36][R10.64] ;  /* 0x000000240a037981 */ /* 0x000ee2000c1e1900 */
[----:B--2---:R-:W-:-:S04]  /*0280*/  FMUL R15, R14, R15 ;  /* 0x0000000f0e0f7220 */ /* 0x004fc80000400000 */
[----:B---3--:R-:W-:-:S05]  /*0290*/  FFMA R3, R2, R3, -R15 ;  /* 0x0000000302037223 */ /* 0x008fca000000080f */
[----:B------:R0:W-:Y:S04]  /*02a0*/  STG.E desc[UR36][R6.64+0x4], R3 ;  /* 0x0000040306007986 */ /* 0x0001e8000c101924 */
[----:B------:R-:W2:Y:S04]  /*02b0*/  LDG.E R14, desc[UR36][R8.64+0x4] ;  /* 0x00000424080e7981 */ /* 0x000ea8000c1e1900 */
[----:B------:R-:W2:Y:S04]  /*02c0*/  LDG.E R17, desc[UR36][R10.64] ;  /* 0x000000240a117981 */ /* 0x000ea8000c1e1900 */
[----:B------:R-:W3:Y:S04]  /*02d0*/  LDG.E R2, desc[UR36][R8.64] ;  /* 0x0000002408027981 */ /* 0x000ee8000c1e1900 */
[----:B------:R-:W3:Y:S01]  /*02e0*/  LDG.E R15, desc[UR36][R10.64+0x4] ;  /* 0x000004240a0f7981 */ /* 0x000ee2000c1e1900 */
[----:B--2---:R-:W-:-:S04]  /*02f0*/  FMUL R17, R14, R17 ;  /* 0x000000110e117220 */ /* 0x004fc80000400000 */
[----:B---3--:R-:W-:Y:S02]  /*0300*/  FFMA R15, R2, R15, -R17 ;  /* 0x0000000f020f7223 */ /* 0x008fe40000000811 */
[----:B0-----:R-:W0:Y:S03]  /*0310*/  LDC.64 R2, c[0x0][0x3b8] ;  /* 0x0000ee00ff027b82 */ /* 0x001e260000000a00 */
[----:B------:R1:W-:Y:S04]  /*0320*/  STG.E desc[UR36][R6.64+0x8], R15 ;  /* 0x0000080f06007986 */ /* 0x0003e8000c101924 */
[----:B------:R-:W2:Y:S04]  /*0330*/  LDG.E R17, desc[UR36][R10.64] ;  /* 0x000000240a117981 */ /* 0x000ea8000c1e1900 */
[----:B--2---:R2:W-:Y:S04]  /*0340*/  STG.E desc[UR36][R6.64+0xc], R17 ;  /* 0x00000c1106007986 */ /* 0x0045e8000c101924 */
[----:B------:R-:W3:Y:S01]  /*0350*/  LDG.E R19, desc[UR36][R10.64+0x4] ;  /* 0x000004240a137981 */ /* 0x000ee2000c1e1900 */
[----:B------:R-:W-:-:S02]  /*0360*/  IMAD R23, R16, 0x15, RZ ;  /* 0x0000001510177824 */ /* 0x000fc400078e02ff */
[----:B------:R-:W-:Y:S01]  /*0370*/  FMUL R13, R13, R13 ;  /* 0x0000000d0d0d7220 */ /* 0x000fe20000400000 */
[----:B---3--:R-:W-:Y:S04]  /*0380*/  STG.E desc[UR36][R6.64+0x10], R19 ;  /* 0x0000101306007986 */ /* 0x008fe8000c101924 */
[----:B------:R-:W3:Y:S01]  /*0390*/  LDG.E R21, desc[UR36][R10.64+0x8] ;  /* 0x000008240a157981 */ /* 0x000ee2000c1e1900 */
[----:B0-----:R-:W-:-:S03]  /*03a0*/  IMAD.WIDE R2, R23, 0x4, R2 ;  /* 0x0000000417027825 */ /* 0x001fc600078e0202 */
[----:B---3--:R-:W-:Y:S04]  /*03b0*/  STG.E desc[UR36][R6.64+0x14], R21 ;  /* 0x0000141506007986 */ /* 0x008fe8000c101924 */
[----:B------:R0:W-:Y:S04]  /*03c0*/  STG.E desc[UR36][R2.64], R13 ;  /* 0x0000000d02007986 */ /* 0x0001e8000c101924 */
[----:B------:R-:W3:Y:S04]  /*03d0*/  LDG.E R14, desc[UR36][R6.64] ;  /* 0x00000024060e7981 */ /* 0x000ee8000c1e1900 */
[----:B-1----:R-:W3:Y:S02]  /*03e0*/  LDG.E R15, desc[UR36][R6.64+0x4] ;  /* 0x00000424060f7981 */ /* 0x002ee4000c1e1900 */
[----:B---3--:R-:W-:-:S05]  /*03f0*/  FMUL R15, R14, R15 ;  /* 0x0000000f0e0f7220 */ /* 0x008fca0000400000 */
[----:B------:R1:W-:Y:S04]  /*0400*/  STG.E desc[UR36][R2.64+0x4], R15 ;  /* 0x0000040f02007986 */ /* 0x0003e8000c101924 */
[----:B------:R-:W3:Y:S04]  /*0410*/  LDG.E R10, desc[UR36][R6.64] ;  /* 0x00000024060a7981 */ /* 0x000ee8000c1e1900 */
[----:B------:R-:W3:Y:S02]  /*0420*/  LDG.E R11, desc[UR36][R6.64+0x8] ;  /* 0x00000824060b7981 */ /* 0x000ee4000c1e1900 */
[----:B---3--:R-:W-:-:S05]  /*0430*/  FMUL R11, R10, R11 ;  /* 0x0000000b0a0b7220 */ /* 0x008fca0000400000 */
[----:B------:R3:W-:Y:S04]  /*0440*/  STG.E desc[UR36][R2.64+0x8], R11 ;  /* 0x0000080b02007986 */ /* 0x0007e8000c101924 */
[----:B------:R-:W4:Y:S04]  /*0450*/  LDG.E R10, desc[UR36][R6.64] ;  /* 0x00000024060a7981 */ /* 0x000f28000c1e1900 */
[----:B--2---:R-:W4:Y:S02]  /*0460*/  LDG.E R17, desc[UR36][R6.64+0xc] ;  /* 0x00000c2406117981 */ /* 0x004f24000c1e1900 */
[----:B----4-:R-:W-:-:S05]  /*0470*/  FMUL R17, R10, R17 ;  /* 0x000000110a117220 */ /* 0x010fca0000400000 */
[----:B------:R2:W-:Y:S04]  /*0480*/  STG.E desc[UR36][R2.64+0xc], R17 ;  /* 0x00000c1102007986 */ /* 0x0005e8000c101924 */
[----:B------:R-:W4:Y:S04]  /*0490*/  LDG.E R10, desc[UR36][R6.64] ;  /* 0x00000024060a7981 */ /* 0x000f28000c1e1900 */
[----:B0-----:R-:W4:Y:S02]  /*04a0*/  LDG.E R13, desc[UR36][R6.64+0x10] ;  /* 0x00001024060d7981 */ /* 0x001f24000c1e1900 */
[----:B----4-:R-:W-:-:S05]  /*04b0*/  FMUL R13, R10, R13 ;  /* 0x0000000d0a0d7220 */ /* 0x010fca0000400000 */
[----:B------:R0:W-:Y:S04]  /*04c0*/  STG.E desc[UR36][R2.64+0x10], R13 ;  /* 0x0000100d02007986 */ /* 0x0001e8000c101924 */
[----:B------:R-:W4:Y:S04]  /*04d0*/  LDG.E R10, desc[UR36][R6.64] ;  /* 0x00000024060a7981 */ /* 0x000f28000c1e1900 */
[----:B-1----:R-:W4:Y:S02]  /*04e0*/  LDG.E R15, desc[UR36][R6.64+0x14] ;  /* 0x00001424060f7981 */ /* 0x002f24000c1e1900 */
[----:B----4-:R-:W-:-:S05]  /*04f0*/  FMUL R15, R10, R15 ;  /* 0x0000000f0a0f7220 */ /* 0x010fca0000400000 */
[----:B------:R1:W-:Y:S04]  /*0500*/  STG.E desc[UR36][R2.64+0x14], R15 ;  /* 0x0000140f02007986 */ /* 0x0003e8000c101924 */
        /* <DEDUP_REMOVED lines=15> */
[----:B------:R-:W4:Y:S04]  /*0600*/  LDG.E R10, desc[UR36][R6.64+0x4] ;  /* 0x00000424060a7981 */ /* 0x000f28000c1e1900 */
[----:B---3--:R-:W4:Y:S02]  /*0610*/  LDG.E R11, desc[UR36][R6.64+0x14] ;  /* 0x00001424060b7981 */ /* 0x008f24000c1e1900 */
[----:B----4-:R-:W-:-:S05]  /*0620*/  FMUL R11, R10, R11 ;  /* 0x0000000b0a0b7220 */ /* 0x010fca0000400000 */
[----:B------:R3:W-:Y:S04]  /*0630*/  STG.E desc[UR36][R2.64+0x28], R11 ;  /* 0x0000280b02007986 */ /* 0x0007e8000c101924 */
[----:B------:R-:W2:Y:S02]  /*0640*/  LDG.E R10, desc[UR36][R6.64+0x8] ;  /* 0x00000824060a7981 */ /* 0x000ea4000c1e1900 */
[----:B--2---:R-:W-:-:S05]  /*0650*/  FMUL R17, R10, R10 ;  /* 0x0000000a0a117220 */ /* 0x004fca0000400000 */
        /* <DEDUP_REMOVED lines=23> */
[----:B------:R-:W-:Y:S04]  /*07d0*/  STG.E desc[UR36][R2.64+0x44], R15 ;  /* 0x0000440f02007986 */ /* 0x000fe8000c101924 */
[----:B------:R-:W4:Y:S02]  /*07e0*/  LDG.E R10, desc[UR36][R6.64+0x10] ;  /* 0x00001024060a7981 */ /* 0x000f24000c1e1900 */
[----:B----4-:R-:W-:-:S05]  /*07f0*/  FMUL R19, R10, R10 ;  /* 0x0000000a0a137220 */ /* 0x010fca0000400000 */
[----:B------:R1:W-:Y:S04]  /*0800*/  STG.E desc[UR36][R2.64+0x48], R19 ;  /* 0x0000481302007986 */ /* 0x0003e8000c101924 */
[----:B------:R-:W2:Y:S04]  /*0810*/  LDG.E R10, desc[UR36][R6.64+0x10] ;  /* 0x00001024060a7981 */ /* 0x000ea8000c1e1900 */
[----:B---3--:R-:W2:Y:S02]  /*0820*/  LDG.E R11, desc[UR36][R6.64+0x14] ;  /* 0x00001424060b7981 */ /* 0x008ea4000c1e1900 */
[----:B--2---:R-:W-:-:S02]  /*0830*/  FMUL R17, R10, R11 ;  /* 0x0000000b0a117220 */ /* 0x004fc40000400000 */
[----:B------:R-:W2:Y:S03]  /*0840*/  LDC.64 R10, c[0x0][0x390] ;  /* 0x0000e400ff0a7b82 */ /* 0x000ea60000000a00 */
[----:B------:R3:W-:Y:S04]  /*0850*/  STG.E desc[UR36][R2.64+0x4c], R17 ;  /* 0x00004c1102007986 */ /* 0x0007e8000c101924 */
[----:B0-----:R-:W4:Y:S02]  /*0860*/  LDG.E R13, desc[UR36][R6.64+0x14] ;  /* 0x00001424060d7981 */ /* 0x001f24000c1e1900 */
[----:B----4-:R-:W-:Y:S01]  /*0870*/  FMUL R21, R13, R13 ;  /* 0x0000000d0d157220 */ /* 0x010fe20000400000 */
[----:B--2---:R-:W-:-:S04]  /*0880*/  IMAD.WIDE R12, R12, 0x4, R10 ;  /* 0x000000040c0c7825 */ /* 0x004fc800078e020a */
[----:B------:R-:W-:Y:S04]  /*0890*/  STG.E desc[UR36][R2.64+0x50], R21 ;  /* 0x0000501502007986 */ /* 0x000fe8000c101924 */
[----:B------:R-:W2:Y:S04]  /*08a0*/  LDG.E R14, desc[UR36][R8.64+0x4] ;  /* 0x00000424080e7981 */ /* 0x000ea8000c1e1900 */
[----:B-1----:R-:W2:Y:S04]  /*08b0*/  LDG.E R19, desc[UR36][R12.64+0x4] ;  /* 0x000004240c137981 */ /* 0x002ea8000c1e1900 */
[----:B------:R-:W4:Y:S04]  /*08c0*/  LDG.E R10, desc[UR36][R8.64] ;  /* 0x00000024080a7981 */ /* 0x000f28000c1e1900 */
[----:B------:R-:W4:Y:S04]  /*08d0*/  LDG.E R11, desc[UR36][R12.64] ;  /* 0x000000240c0b7981 */ /* 0x000f28000c1e1900 */
[----:B------:R-:W5:Y:S04]  /*08e0*/  LDG.E R23, desc[UR36][R6.64+0x10] ;  /* 0x0000102406177981 */ /* 0x000f68000c1e1900 */
[----:B---3--:R0:W3:Y:S04]  /*08f0*/  LDG.E R17, desc[UR36][R8.64+0x8] ;  /* 0x0000082408117981 */ /* 0x0080e8000c1e1900 */
[----:B------:R-:W3:Y:S04]  /*0900*/  LDG.E R18, desc[UR36][R12.64+0x8] ;  /* 0x000008240c127981 */ /* 0x000ee8000c1e1900 */
[----:B------:R-:W3:Y:S01]  /*0910*/  LDG.E R15, desc[UR36][R6.64+0xc] ;  /* 0x00000c24060f7981 */ /* 0x000ee2000c1e1900 */
[----:B0-----:R-:W0:Y:S03]  /*0920*/  LDC.64 R8, c[0x0][0x3c0] ;  /* 0x0000f000ff087b82 */ /* 0x001e260000000a00 */
[----:B------:R-:W3:Y:S01]  /*0930*/  LDG.E R20, desc[UR36][R6.64+0x14] ;  /* 0x0000142406147981 */ /* 0x000ee2000c1e1900 */
[----:B--2---:R-:W-:Y:S01]  /*0940*/  FADD R14, R14, -R19 ;  /* 0x800000130e0e7221 */ /* 0x004fe20000000000 */
[----:B----4-:R-:W-:-:S03]  /*0950*/  FADD R10, R10, -R11 ;  /* 0x8000000b0a0a7221 */ /* 0x010fc60000000000 */
[----:B-----5:R-:W-:Y:S01]  /*0960*/  FMUL R23, R14, R23 ;  /* 0x000000170e177220 */ /* 0x020fe20000400000 */
[----:B---3--:R-:W-:-:S03]  /*0970*/  FADD R18, R17, -R18 ;  /* 0x8000001211127221 */ /* 0x008fc60000000000 */
[----:B------:R-:W-:Y:S01]  /*0980*/  FFMA R15, R10, R15, R23 ;  /* 0x0000000f0a0f7223 */ /* 0x000fe20000000017 */
[----:B------:R-:W-:-:S04]  /*0990*/  IMAD.WIDE R10, R16, 0x4, R4 ;  /* 0x00000004100a7825 */ /* 0x000fc800078e0204 */
[----:B------:R-:W-:-:S05]  /*09a0*/  FFMA R15, R18, R20, R15 ;  /* 0x00000014120f7223 */ /* 0x000fca000000000f */
[----:B------:R1:W-:Y:S04]  /*09b0*/  ST.E desc[UR36][R10.64], R15 ;  /* 0x0000000f0a007985 */ /* 0x0003e8000c101924 */
[----:B------:R-:W2:Y:S01]  /*09c0*/  LDG.E R12, desc[UR36][R6.64] ;  /* 0x00000024060c7981 */ /* 0x000ea2000c1e1900 */
[----:B0-----:R-:W-:-:S04]  /*09d0*/  IMAD.WIDE R8, R0, 0x4, R8 ;  /* 0x0000000400087825 */ /* 0x001fc800078e0208 */
[----:B--2---:R-:W-:-:S05]  /*09e0*/  FMUL R13, R15, R12 ;  /* 0x0000000c0f0d7220 */ /* 0x004fca0000400000 */
[----:B------:R0:W-:Y:S04]  /*09f0*/  STG.E desc[UR36][R8.64], R13 ;  /* 0x0000000d08007986 */ /* 0x0001e8000c101924 */
[----:B------:R-:W2:Y:S04]  /*0a00*/  LDG.E R0, desc[UR36][R6.64+0x4] ;  /* 0x0000042406007981 */ /* 0x000ea8000c1e1900 */
[----:B------:R-:W2:Y:S02]  /*0a10*/  LD.E R17, desc[UR36][R10.64] ;  /* 0x000000240a117980 */ /* 0x000ea4000c101900 */
[----:B--2---:R-:W-:-:S05]  /*0a20*/  FMUL R17, R0, R17 ;  /* 0x0000001100117220 */ /* 0x004fca0000400000 */
[----:B------:R2:W-:Y:S04]  /*0a30*/  STG.E desc[UR36][R8.64+0x4], R17 ;  /* 0x0000041108007986 */ /* 0x0005e8000c101924 */
[----:B------:R-:W3:Y:S04]  /*0a40*/  LDG.E R0, desc[UR36][R6.64+0x8] ;  /* 0x0000082406007981 */ /* 0x000ee8000c1e1900 */
[----:B-1----:R-:W3:Y:S02]  /*0a50*/  LD.E R15, desc[UR36][R10.64] ;  /* 0x000000240a0f7980 */ /* 0x002ee4000c101900 */
[----:B---3--:R-:W-:-:S05]  /*0a60*/  FMUL R15, R0, R15 ;  /* 0x0000000f000f7220 */ /* 0x008fca0000400000 */
[----:B------:R1:W-:Y:S04]  /*0a70*/  STG.E desc[UR36][R8.64+0x8], R15 ;  /* 0x0000080f08007986 */ /* 0x0003e8000c101924 */
[----:B------:R-:W3:Y:S04]  /*0a80*/  LDG.E R0, desc[UR36][R6.64+0xc] ;  /* 0x00000c2406007981 */ /* 0x000ee8000c1e1900 */
[----:B------:R-:W3:Y:S02]  /*0a90*/  LD.E R19, desc[UR36][R10.64] ;  /* 0x000000240a137980 */ /* 0x000ee4000c101900 */
[----:B---3--:R-:W-:-:S05]  /*0aa0*/  FMUL R19, R0, R19 ;  /* 0x0000001300137220 */ /* 0x008fca0000400000 */
[----:B------:R1:W-:Y:S04]  /*0ab0*/  STG.E desc[UR36][R8.64+0xc], R19 ;  /* 0x00000c1308007986 */ /* 0x0003e8000c101924 */
[----:B------:R-:W3:Y:S04]  /*0ac0*/  LDG.E R0, desc[UR36][R6.64+0x10] ;  /* 0x0000102406007981 */ /* 0x000ee8000c1e1900 */
[----:B0-----:R-:W3:Y:S02]  /*0ad0*/  LD.E R13, desc[UR36][R10.64] ;  /* 0x000000240a0d7980 */ /* 0x001ee4000c101900 */
[----:B---3--:R-:W-:-:S05]  /*0ae0*/  FMUL R13, R0, R13 ;  /* 0x0000000d000d7220 */ /* 0x008fca0000400000 */
[----:B------:R1:W-:Y:S04]  /*0af0*/  STG.E desc[UR36][R8.64+0x10], R13 ;  /* 0x0000100d08007986 */ /* 0x0003e8000c101924 */
[----:B------:R-:W3:Y:S04]  /*0b00*/  LDG.E R0, desc[UR36][R6.64+0x14] ;  /* 0x0000142406007981 */ /* 0x000ee8000c1e1900 */
[----:B--2---:R-:W3:Y:S01]  /*0b10*/  LD.E R17, desc[UR36][R10.64] ;  /* 0x000000240a117980 */ /* 0x004ee2000c101900 */
[----:B------:R-:W-:Y:S05]  /*0b20*/  WARPSYNC.ALL ;  /* 0x0000000000007948 */ /* 0x000fea0003800000 */
[----:B------:R-:W0:Y:S02]  /*0b30*/  LDCU UR4, c[0x0][0x388] ;  /* 0x00007100ff0477ac */ /* 0x000e240008000800 */
[----:B0-----:R-:W-:Y:S01]  /*0b40*/  UISETP.GE.AND UP0, UPT, UR4, 0x2, UPT ;  /* 0x000000020400788c */ /* 0x001fe2000bf06270 */
[----:B---3--:R-:W-:-:S05]  /*0b50*/  FMUL R17, R0, R17 ;  /* 0x0000001100117220 */ /* 0x008fca0000400000 */
[----:B------:R1:W-:Y:S01]  /*0b60*/  STG.E desc[UR36][R8.64+0x14], R17 ;  /* 0x0000141108007986 */ /* 0x0003e2000c101924 */
[----:B------:R-:W-:Y:S06]  /*0b70*/  BAR.SYNC.DEFER_BLOCKING 0x0 ;  /* 0x0000000000007b1d */ /* 0x000fec0000010000 */
[----:B------:R-:W-:Y:S05]  /*0b80*/  BRA.U !UP0, `(.L_x_29) ;  /* 0x0000000508e87547 */ /* 0x000fea000b800000 */
[----:B------:R-:W-:Y:S01]  /*0b90*/  HFMA2 R11, -RZ, RZ, 0, 5.9604644775390625e-08 ;  /* 0x00000001ff0b7431 */ /* 0x000fe200000001ff */
[----:B------:R-:W0:Y:S06]  /*0ba0*/  LDCU UR4, c[0x0][0x388] ;  /* 0x00007100ff0477ac */ /* 0x000e2c0008000800 */
.L_x_32:
[----:B------:R-:W-:Y:S01]  /*0bb0*/  SHF.L.U32 R0, R11, 0x1, RZ ;  /* 0x000000010b007819 */ /* 0x000fe200000006ff */
[----:B------:R-:W-:Y:S03]  /*0bc0*/  BSSY.RECONVERGENT B0, `(.L_x_30) ;  /* 0x0000072000007945 */ /* 0x000fe60003800200 */
[----:B-1----:R-:W-:-:S04]  /*0bd0*/  IADD3 R7, PT, PT, R0, -0x1, RZ ;  /* 0xffffffff00077810 */ /* 0x002fc80007ffe0ff */
[----:B------:R-:W-:-:S13]  /*0be0*/  LOP3.LUT P0, RZ, R7, R16, RZ, 0xc0, !PT ;  /* 0x0000001007ff7212 */ /* 0x000fda000780c0ff */
[----:B------:R-:W-:Y:S05]  /*0bf0*/  @P0 BRA `(.L_x_31) ;  /* 0x0000000400b80947 */ /* 0x000fea0003800000 */
[----:B------:R-:W-:Y:S01]  /*0c00*/  IMAD.WIDE R6, R11, 0x54, R2 ;  /* 0x000000540b067825 */ /* 0x000fe200078e0202 */
[----:B-1----:R-:W2:Y:S04]  /*0c10*/  LDG.E R13, desc[UR36][R2.64] ;  /* 0x00000024020d7981 */ /* 0x002ea8000c1e1900 */
[----:B------:R-:W2:Y:S04]  /*0c20*/  LDG.E R10, desc[UR36][R6.64] ;  /* 0x00000024060a7981 */ /* 0x000ea8000c1e1900 */
[----:B------:R-:W3:Y:S04]  /*0c30*/  LDG.E R15, desc[UR36][R2.64+0x4] ;  /* 0x00000424020f7981 */ /* 0x000ee8000c1e1900 */
[----:B------:R-:W4:Y:S04]  /*0c40*/  LDG.E R17, desc[UR36][R2.64+0x8] ;  /* 0x0000082402117981 */ /* 0x000f28000c1e1900 */
[----:B------:R-:W5:Y:S01]  /*0c50*/  LDG.E R19, desc[UR36][R2.64+0xc] ;  /* 0x00000c2402137981 */ /* 0x000f62000c1e1900 */
[----:B--2---:R-:W-:-:S05]  /*0c60*/  FADD R13, R10, R13 ;  /* 0x0000000d0a0d7221 */ /* 0x004fca0000000000 */
[----:B------:R1:W-:Y:S04]  /*0c70*/  STG.E desc[UR36][R2.64], R13 ;  /* 0x0000000d02007986 */ /* 0x0003e8000c101924 */
[----:B------:R-:W3:Y:S04]  /*0c80*/  LDG.E R10, desc[UR36][R6.64+0x4] ;  /* 0x00000424060a7981 */ /* 0x000ee8000c1e1900 */
[----:B-1----:R-:W2:Y:S01]  /*0c90*/  LDG.E R13, desc[UR36][R2.64+0x10] ;  /* 0x00001024020d7981 */ /* 0x002ea2000c1e1900 */
[----:B---3--:R-:W-:-:S05]  /*0ca0*/  FADD R15, R10, R15 ;  /* 0x0000000f0a0f7221 */ /* 0x008fca0000000000 */
[----:B------:R1:W-:Y:S04]  /*0cb0*/  STG.E desc[UR36][R2.64+0x4], R15 ;  /* 0x0000040f02007986 */ /* 0x0003e8000c101924 */
[----:B------:R-:W4:Y:S04]  /*0cc0*/  LDG.E R10, desc[UR36][R6.64+0x8] ;  /* 0x00000824060a7981 */ /* 0x000f28000c1e1900 */
[----:B-1----:R-:W3:Y:S01]  /*0cd0*/  LDG.E R15, desc[UR36][R2.64+0x14] ;  /* 0x00001424020f7981 */ /* 0x002ee2000c1e1900 */
[----:B----4-:R-:W-:-:S05]  /*0ce0*/  FADD R17, R10, R17 ;  /* 0x000000110a117221 */ /* 0x010fca0000000000 */
[----:B------:R1:W-:Y:S04]  /*0cf0*/  STG.E desc[UR36][R2.64+0x8], R17 ;  /* 0x0000081102007986 */ /* 0x0003e8000c101924 */
[----:B------:R-:W5:Y:S04]  /*0d00*/  LDG.E R10, desc[UR36][R6.64+0xc] ;  /* 0x00000c24060a7981 */ /* 0x000f68000c1e1900 */
[----:B-1----:R-:W4:Y:S01]  /*0d10*/  LDG.E R17, desc[UR36][R2.64+0x18] ;  /* 0x0000182402117981 */ /* 0x002f22000c1e1900 */
[----:B-----5:R-:W-:-:S05]  /*0d20*/  FADD R19, R10, R19 ;  /* 0x000000130a137221 */ /* 0x020fca0000000000 */
[----:B------:R1:W-:Y:S04]  /*0d30*/  STG.E desc[UR36][R2.64+0xc], R19 ;  /* 0x00000c1302007986 */ /* 0x0003e8000c101924 */
[----:B------:R-:W2:Y:S04]  /*0d40*/  LDG.E R10, desc[UR36][R6.64+0x10] ;  /* 0x00001024060a7981 */ /* 0x000ea8000c1e1900 */
[----:B-1----:R-:W5:Y:S01]  /*0d50*/  LDG.E R19, desc[UR36][R2.64+0x1c] ;  /* 0x00001c2402137981 */ /* 0x002f62000c1e1900 */
        /* <DEDUP_REMOVED lines=54> */
[----:B------:R-:W4:Y:S02]  /*10c0*/  LDG.E R10, desc[UR36][R6.64+0x48] ;  /* 0x00004824060a7981 */ /* 0x000f24000c1e1900 */
[----:B----4-:R-:W-:-:S05]  /*10d0*/  FADD R17, R10, R17 ;  /* 0x000000110a117221 */ /* 0x010fca0000000000 */
[----:B------:R3:W-:Y:S04]  /*10e0*/  STG.E desc[UR36][R2.64+0x48], R17 ;  /* 0x0000481102007986 */ /* 0x0007e8000c101924 */
[----:B------:R-:W5:Y:S02]  /*10f0*/  LDG.E R10, desc[UR36][R6.64+0x4c] ;  /* 0x00004c24060a7981 */ /* 0x000f64000c1e1900 */
[----:B-----5:R-:W-:-:S05]  /*1100*/  FADD R19, R10, R19 ;  /* 0x000000130a137221 */ /* 0x020fca0000000000 */
[----:B------:R-:W-:Y:S04]  /*1110*/  STG.E desc[UR36][R2.64+0x4c], R19 ;  /* 0x00004c1302007986 */ /* 0x000fe8000c101924 */
[----:B------:R-:W2:Y:S02]  /*1120*/  LDG.E R10, desc[UR36][R6.64+0x50] ;  /* 0x00005024060a7981 */ /* 0x000ea4000c1e1900 */
[----:B--2---:R-:W-:Y:S01]  /*1130*/  FADD R13, R10, R13 ;  /* 0x0000000d0a0d7221 */ /* 0x004fe20000000000 */
[----:B------:R-:W-:-:S04]  /*1140*/  IMAD.WIDE R10, R11, 0x18, R8 ;  /* 0x000000180b0a7825 */ /* 0x000fc800078e0208 */
[----:B------:R2:W-:Y:S04]  /*1150*/  STG.E desc[UR36][R2.64+0x50], R13 ;  /* 0x0000500d02007986 */ /* 0x0005e8000c101924 */
[----:B-1----:R-:W4:Y:S04]  /*1160*/  LDG.E R15, desc[UR36][R8.64] ;  /* 0x00000024080f7981 */ /* 0x002f28000c1e1900 */
[----:B------:R-:W4:Y:S04]  /*1170*/  LDG.E R12, desc[UR36][R10.64] ;  /* 0x000000240a0c7981 */ /* 0x000f28000c1e1900 */
[----:B---3--:R-:W3:Y:S04]  /*1180*/  LDG.E R17, desc[UR36][R8.64+0x4] ;  /* 0x0000042408117981 */ /* 0x008ee8000c1e1900 */
[----:B------:R-:W5:Y:S04]  /*1190*/  LDG.E R7, desc[UR36][R8.64+0x8] ;  /* 0x0000082408077981 */ /* 0x000f68000c1e1900 */
[----:B--2---:R-:W2:Y:S01]  /*11a0*/  LDG.E R13, desc[UR36][R8.64+0xc] ;  /* 0x00000c24080d7981 */ /* 0x004ea2000c1e1900 */
[----:B----4-:R-:W-:-:S05]  /*11b0*/  FADD R15, R12, R15 ;  /* 0x0000000f0c0f7221 */ /* 0x010fca0000000000 */
[----:B------:R1:W-:Y:S04]  /*11c0*/  STG.E desc[UR36][R8.64], R15 ;  /* 0x0000000f08007986 */ /* 0x0003e8000c101924 */
[----:B------:R-:W3:Y:S04]  /*11d0*/  LDG.E R12, desc[UR36][R10.64+0x4] ;  /* 0x000004240a0c7981 */ /* 0x000ee8000c1e1900 */
[----:B-1----:R-:W4:Y:S01]  /*11e0*/  LDG.E R15, desc[UR36][R8.64+0x10] ;  /* 0x00001024080f7981 */ /* 0x002f22000c1e1900 */
[----:B---3--:R-:W-:-:S05]  /*11f0*/  FADD R17, R12, R17 ;  /* 0x000000110c117221 */ /* 0x008fca0000000000 */
[----:B------:R1:W-:Y:S04]  /*1200*/  STG.E desc[UR36][R8.64+0x4], R17 ;  /* 0x0000041108007986 */ /* 0x0003e8000c101924 */
[----:B------:R-:W5:Y:S04]  /*1210*/  LDG.E R6, desc[UR36][R10.64+0x8] ;  /* 0x000008240a067981 */ /* 0x000f68000c1e1900 */
[----:B-1----:R-:W3:Y:S01]  /*1220*/  LDG.E R17, desc[UR36][R8.64+0x14] ;  /* 0x0000142408117981 */ /* 0x002ee2000c1e1900 */
[----:B-----5:R-:W-:-:S05]  /*1230*/  FADD R7, R6, R7 ;  /* 0x0000000706077221 */ /* 0x020fca0000000000 */
[----:B------:R1:W-:Y:S04]  /*1240*/  STG.E desc[UR36][R8.64+0x8], R7 ;  /* 0x0000080708007986 */ /* 0x0003e8000c101924 */
[----:B------:R-:W2:Y:S02]  /*1250*/  LDG.E R6, desc[UR36][R10.64+0xc] ;  /* 0x00000c240a067981 */ /* 0x000ea4000c1e1900 */
[----:B--2---:R-:W-:-:S05]  /*1260*/  FADD R13, R6, R13 ;  /* 0x0000000d060d7221 */ /* 0x004fca0000000000 */
[----:B------:R1:W-:Y:S04]  /*1270*/  STG.E desc[UR36][R8.64+0xc], R13 ;  /* 0x00000c0d08007986 */ /* 0x0003e8000c101924 */
[----:B------:R-:W4:Y:S02]  /*1280*/  LDG.E R6, desc[UR36][R10.64+0x10] ;  /* 0x000010240a067981 */ /* 0x000f24000c1e1900 */
[----:B----4-:R-:W-:-:S05]  /*1290*/  FADD R15, R6, R15 ;  /* 0x0000000f060f7221 */ /* 0x010fca0000000000 */
[----:B------:R1:W-:Y:S04]  /*12a0*/  STG.E desc[UR36][R8.64+0x10], R15 ;  /* 0x0000100f08007986 */ /* 0x0003e8000c101924 */
[----:B------:R-:W3:Y:S02]  /*12b0*/  LDG.E R6, desc[UR36][R10.64+0x14] ;  /* 0x000014240a067981 */ /* 0x000ee4000c1e1900 */
[----:B---3--:R-:W-:-:S05]  /*12c0*/  FADD R17, R6, R17 ;  /* 0x0000001106117221 */ /* 0x008fca0000000000 */
[----:B------:R1:W-:Y:S02]  /*12d0*/  STG.E desc[UR36][R8.64+0x14], R17 ;  /* 0x0000141108007986 */ /* 0x0003e4000c101924 */
.L_x_31:
[----:B0-----:R-:W-:Y:S05]  /*12e0*/  BSYNC.RECONVERGENT B0 ;  /* 0x0000000000007941 */ /* 0x001fea0003800200 */
.L_x_30:
[----:B------:R-:W-:Y:S01]  /*12f0*/  BAR.SYNC.DEFER_BLOCKING 0x0 ;  /* 0x0000000000007b1d */ /* 0x000fe20000010000 */
[----:B------:R-:W-:Y:S02]  /*1300*/  ISETP.GE.AND P0, PT, R0, UR4, PT ;  /* 0x0000000400007c0c */ /* 0x000fe4000bf06270 */
[----:B------:R-:W-:-:S11]  /*1310*/  MOV R11, R0 ;  /* 0x00000000000b7202 */ /* 0x000fd60000000f00 */
[----:B------:R-:W-:Y:S05]  /*1320*/  @!P0 BRA `(.L_x_32) ;  /* 0xfffffff800208947 */ /* 0x000fea000383ffff */
.L_x_29:
[----:B------:R-:W-:Y:S01]  /*1330*/  MOV R2, 0x18 ;  /* 0x0000001800027802 */ /* 0x000fe20000000f00 */
[----:B------:R-:W-:Y:S01]  /*1340*/  BSSY.RECONVERGENT B0, `(.L_x_33) ;  /* 0x0000044000007945 */ /* 0x000fe20003800200 */
[----:B------:R-:W-:-:S04]  /*1350*/  ISETP.NE.AND P0, PT, R16, RZ, PT ;  /* 0x000000ff1000720c */ /* 0x000fc80003f05270 */
[----:B------:R-:W0:Y:S09]  /*1360*/  LDC.64 R2, c[0x4][R2] ;  /* 0x0100000002027b82 */ /* 0x000e320000000a00 */
[----:B------:R-:W-:Y:S05]  /*1370*/  @P0 BRA `(.L_x_34) ;  /* 0x0000000400000947 */ /* 0x000fea0003800000 */
[----:B-1----:R-:W1:Y:S02]  /*1380*/  LDC.64 R8, c[0x0][0x3b8] ;  /* 0x0000ee00ff087b82 */ /* 0x002e640000000a00 */
[----:B-1----:R-:W2:Y:S06]  /*1390*/  LDG.E R11, desc[UR36][R8.64] ;  /* 0x00000024080b7981 */ /* 0x002eac000c1e1900 */
[----:B------:R-:W2:Y:S02]  /*13a0*/  LDC.64 R6, c[0x0][0x3c8] ;  /* 0x0000f200ff067b82 */ /* 0x000ea40000000a00 */
[----:B--2---:R1:W-:Y:S04]  /*13b0*/  STG.E desc[UR36][R6.64], R11 ;  /* 0x0000000b06007986 */ /* 0x0043e8000c101924 */
[----:B------:R-:W2:Y:S04]  /*13c0*/  LDG.E R13, desc[UR36][R8.64+0x4] ;  /* 0x00000424080d7981 */ /* 0x000ea8000c1e1900 */
[----:B--2---:R2:W-:Y:S04]  /*13d0*/  STG.E desc[UR36][R6.64+0x18], R13 ;  /* 0x0000180d06007986 */ /* 0x0045e8000c101924 */
[----:B------:R-:W3:Y:S04]  /*13e0*/  LDG.E R15, desc[UR36][R8.64+0x8] ;  /* 0x00000824080f7981 */ /* 0x000ee8000c1e1900 */
[----:B---3--:R3:W-:Y:S04]  /*13f0*/  STG.E desc[UR36][R6.64+0x30], R15 ;  /* 0x0000300f06007986 */ /* 0x0087e8000c101924 */
[----:B------:R-:W4:Y:S04]  /*1400*/  LDG.E R17, desc[UR36][R8.64+0xc] ;  /* 0x00000c2408117981 */ /* 0x000f28000c1e1900 */
[----:B----4-:R4:W-:Y:S04]  /*1410*/  STG.E desc[UR36][R6.64+0x48], R17 ;  /* 0x0000481106007986 */ /* 0x0109e8000c101924 */
[----:B------:R-:W5:Y:S04]  /*1420*/  LDG.E R19, desc[UR36][R8.64+0x10] ;  /* 0x0000102408137981 */ /* 0x000f68000c1e1900 */
[----:B-----5:R5:W-:Y:S04]  /*1430*/  STG.E desc[UR36][R6.64+0x60], R19 ;  /* 0x0000601306007986 */ /* 0x020be8000c101924 */
[----:B------:R-:W2:Y:S04]  /*1440*/  LDG.E R21, desc[UR36][R8.64+0x14] ;  /* 0x0000142408157981 */ /* 0x000ea8000c1e1900 */
[----:B--2---:R2:W-:Y:S04]  /*1450*/  STG.E desc[UR36][R6.64+0x78], R21 ;  /* 0x0000781506007986 */ /* 0x0045e8000c101924 */
[----:B-1----:R-:W3:Y:S04]  /*1460*/  LDG.E R11, desc[UR36][R8.64+0x18] ;  /* 0x00001824080b7981 */ /* 0x002ee8000c1e1900 */
[----:B---3--:R1:W-:Y:S04]  /*1470*/  STG.E desc[UR36][R6.64+0x1c], R11 ;  /* 0x00001c0b06007986 */ /* 0x0083e8000c101924 */
        /* <DEDUP_REMOVED lines=8> */
[----:B------:R-:W3:Y:S04]  /*1500*/  LDG.E R21, desc[UR36][R8.64+0x2c] ;  /* 0x00002c2408157981 */ /* 0x000ee8000c1e1900 */
[----:B---3--:R3:W-:Y:S04]  /*1510*/  STG.E desc[UR36][R6.64+0x38], R21 ;  /* 0x0000381506007986 */ /* 0x0087e8000c101924 */
[----:B-1----:R-:W4:Y:S04]  /*1520*/  LDG.E R11, desc[UR36][R8.64+0x30] ;  /* 0x00003024080b7981 */ /* 0x002f28000c1e1900 */
[----:B----4-:R1:W-:Y:S04]  /*1530*/  STG.E desc[UR36][R6.64+0x50], R11 ;  /* 0x0000500b06007986 */ /* 0x0103e8000c101924 */
[----:B------:R-:W4:Y:S04]  /*1540*/  LDG.E R13, desc[UR36][R8.64+0x34] ;  /* 0x00003424080d7981 */ /* 0x000f28000c1e1900 */
[----:B----4-:R-:W-:Y:S04]  /*1550*/  STG.E desc[UR36][R6.64+0x68], R13 ;  /* 0x0000680d06007986 */ /* 0x010fe8000c101924 */
[----:B------:R-:W4:Y:S04]  /*1560*/  LDG.E R15, desc[UR36][R8.64+0x38] ;  /* 0x00003824080f7981 */ /* 0x000f28000c1e1900 */
[----:B----4-:R4:W-:Y:S04]  /*1570*/  STG.E desc[UR36][R6.64+0x80], R15 ;  /* 0x0000800f06007986 */ /* 0x0109e8000c101924 */
[----:B-----5:R-:W5:Y:S04]  /*1580*/  LDG.E R17, desc[UR36][R8.64+0x3c] ;  /* 0x00003c2408117981 */ /* 0x020f68000c1e1900 */
[----:B-----5:R5:W-:Y:S04]  /*1590*/  STG.E desc[UR36][R6.64+0x54], R17 ;  /* 0x0000541106007986 */ /* 0x020be8000c101924 */
[----:B--2---:R-:W2:Y:S04]  /*15a0*/  LDG.E R19, desc[UR36][R8.64+0x40] ;  /* 0x0000402408137981 */ /* 0x004ea8000c1e1900 */
[----:B--2---:R2:W-:Y:S04]  /*15b0*/  STG.E desc[UR36][R6.64+0x6c], R19 ;  /* 0x00006c1306007986 */ /* 0x0045e8000c101924 */
[----:B---3--:R-:W3:Y:S04]  /*15c0*/  LDG.E R21, desc[UR36][R8.64+0x44] ;  /* 0x0000442408157981 */ /* 0x008ee8000c1e1900 */
[----:B---3--:R3:W-:Y:S04]  /*15d0*/  STG.E desc[UR36][R6.64+0x84], R21 ;  /* 0x0000841506007986 */ /* 0x0087e8000c101924 */
[----:B------:R-:W4:Y:S04]  /*15e0*/  LDG.E R23, desc[UR36][R8.64+0x48] ;  /* 0x0000482408177981 */ /* 0x000f28000c1e1900 */
[----:B----4-:R4:W-:Y:S04]  /*15f0*/  STG.E desc[UR36][R6.64+0x70], R23 ;  /* 0x0000701706007986 */ /* 0x0109e8000c101924 */
[----:B------:R-:W5:Y:S01]  /*1600*/  LDG.E R25, desc[UR36][R8.64+0x4c] ;  /* 0x00004c2408197981 */ /* 0x000f62000c1e1900 */
[----:B-1----:R-:W1:Y:S03]  /*1610*/  LDC.64 R10, c[0x0][0x3c0] ;  /* 0x0000f000ff0a7b82 */ /* 0x002e660000000a00 */
[----:B-----5:R-:W-:Y:S04]  /*1620*/  STG.E desc[UR36][R6.64+0x88], R25 ;  /* 0x0000881906007986 */ /* 0x020fe8000c101924 */
[----:B------:R-:W5:Y:S01]  /*1630*/  LDG.E R15, desc[UR36][R8.64+0x50] ;  /* 0x00005024080f7981 */ /* 0x000f62000c1e1900 */
[----:B------:R-:W0:Y:S03]  /*1640*/  LDC.64 R12, c[0x0][0x3d0] ;  /* 0x0000f400ff0c7b82 */ /* 0x000e260000000a00 */
[----:B-----5:R5:W-:Y:S04]  /*1650*/  STG.E desc[UR36][R6.64+0x8c], R15 ;  /* 0x00008c0f06007986 */ /* 0x020be8000c101924 */
[----:B-1----:R-:W0:Y:S04]  /*1660*/  LDG.E R17, desc[UR36][R10.64] ;  /* 0x000000240a117981 */ /* 0x002e28000c1e1900 */
[----:B0-----:R0:W-:Y:S04]  /*1670*/  STG.E desc[UR36][R12.64], R17 ;  /* 0x000000110c007986 */ /* 0x0011e8000c101924 */
[----:B--2---:R-:W2:Y:S04]  /*1680*/  LDG.E R19, desc[UR36][R10.64+0x4] ;  /* 0x000004240a137981 */ /* 0x004ea8000c1e1900 */
[----:B--2---:R1:W-:Y:S04]  /*1690*/  STG.E desc[UR36][R12.64+0x4], R19 ;  /* 0x000004130c007986 */ /* 0x0043e8000c101924 */
[----:B---3--:R-:W2:Y:S04]  /*16a0*/  LDG.E R21, desc[UR36][R10.64+0x8] ;  /* 0x000008240a157981 */ /* 0x008ea8000c1e1900 */
[----:B--2---:R2:W-:Y:S04]  /*16b0*/  STG.E desc[UR36][R12.64+0x8], R21 ;  /* 0x000008150c007986 */ /* 0x0045e8000c101924 */
[----:B----4-:R-:W3:Y:S04]  /*16c0*/  LDG.E R23, desc[UR36][R10.64+0xc] ;  /* 0x00000c240a177981 */ /* 0x010ee8000c1e1900 */
[----:B---3--:R2:W-:Y:S04]  /*16d0*/  STG.E desc[UR36][R12.64+0xc], R23 ;  /* 0x00000c170c007986 */ /* 0x0085e8000c101924 */
[----:B------:R-:W3:Y:S04]  /*16e0*/  LDG.E R9, desc[UR36][R10.64+0x10] ;  /* 0x000010240a097981 */ /* 0x000ee8000c1e1900 */
[----:B---3--:R2:W-:Y:S04]  /*16f0*/  STG.E desc[UR36][R12.64+0x10], R9 ;  /* 0x000010090c007986 */ /* 0x0085e8000c101924 */
[----:B-----5:R-:W3:Y:S04]  /*1700*/  LDG.E R7, desc[UR36][R10.64+0x14] ;  /* 0x000014240a077981 */ /* 0x020ee8000c1e1900 */
[----:B---3--:R2:W-:Y:S04]  /*1710*/  STG.E desc[UR36][R12.64+0x14], R7 ;  /* 0x000014070c007986 */ /* 0x0085e8000c101924 */
[----:B------:R-:W3:Y:S04]  /*1720*/  LDG.E R15, desc[UR36][R10.64+0x18] ;  /* 0x000018240a0f7981 */ /* 0x000ee8000c1e1900 */
[----:B---3--:R2:W-:Y:S04]  /*1730*/  STG.E desc[UR36][R12.64+0x18], R15 ;  /* 0x0000180f0c007986 */ /* 0x0085e8000c101924 */
[----:B0-----:R-:W3:Y:S04]  /*1740*/  LDG.E R17, desc[UR36][R10.64+0x1c] ;  /* 0x00001c240a117981 */ /* 0x001ee8000c1e1900 */
[----:B---3--:R2:W-:Y:S04]  /*1750*/  STG.E desc[UR36][R12.64+0x1c], R17 ;  /* 0x00001c110c007986 */ /* 0x0085e8000c101924 */
[----:B-1----:R-:W3:Y:S04]  /*1760*/  LDG.E R19, desc[UR36][R10.64] ;  /* 0x000000240a137981 */ /* 0x002ee8000c1e1900 */
[----:B---3--:R2:W-:Y:S02]  /*1770*/  STG.E desc[UR36][R12.64+0x18], R19 ;  /* 0x000018130c007986 */ /* 0x0085e4000c101924 */
.L_x_34:
[----:B------:R-:W-:Y:S05]  /*1780*/  BSYNC.RECONVERGENT B0 ;  /* 0x0000000000007941 */ /* 0x000fea0003800200 */
.L_x_33:
[----:B--2---:R-:W-:-:S07]  /*1790*/  LEPC R20, `(.L_x_35) ;  /* 0x000000001014794e */ /* 0x004fce0000000000 */
[----:B01----:R-:W-:Y:S05]  /*17a0*/  CALL.ABS.NOINC R2 ;  /* 0x0000000002007343 */ /* 0x003fea0003c00000 */
.L_x_35:
[----:B------:R-:W-:Y:S05]  /*17b0*/  EXIT ;  /* 0x000000000000794d */ /* 0x000fea0003800000 */
.L_x_36:
        /* <DEDUP_REMOVED lines=12> */
.L_x_199:


//--------------------- .text._Z8MatchingPfS_iPi  --------------------------
	.section	.text._Z8MatchingPfS_iPi,"ax",@progbits
	.align	128
        .global         _Z8MatchingPfS_iPi
        .type           _Z8MatchingPfS_iPi,@function
        .size           _Z8MatchingPfS_iPi,(.L_x_190 - _Z8MatchingPfS_iPi)
        .other          _Z8MatchingPfS_iPi,@"STO_CUDA_ENTRY STV_DEFAULT"
_Z8MatchingPfS_iPi:
.text._Z8MatchingPfS_iPi:
[----:B------:R-:W-:Y:S08]  /*0000*/  LDC R1, c[0x0][0x37c] ;  /* 0x0000df00ff017b82 */ /* 0x000ff00000000800 */
[----:B------:R-:W0:Y:S02]  /*0010*/  LDC R2, c[0x0][0x390] ;  /* 0x0000e400ff027b82 */ /* 0x000e240000000800 */
[----:B0-----:R-:W-:-:S13]  /*0020*/  ISETP.GE.AND P0, PT, R2, 0x1, PT ;  /* 0x000000010200780c */ /* 0x001fda0003f06270 */
[----:B------:R-:W-:Y:S05]  /*0030*/  @!P0 EXIT ;  /* 0x000000000000894d */ /* 0x000fea0003800000 */
[----:B------:R-:W0:Y:S01]  /*0040*/  S2R R3, SR_TID.X ;  /* 0x0000000000037919 */ /* 0x000e220000002100 */
[----:B------:R-:W1:Y:S01]  /*0050*/  LDCU.64 UR4, c[0x0][0x388] ;  /* 0x00007100ff0477ac */ /* 0x000e620008000a00 */
[----:B------:R-:W2:Y:S01]  /*0060*/  LDC.64 R6, c[0x0][0x380] ;  /* 0x0000e000ff067b82 */ /* 0x000ea20000000a00 */
[----:B------:R-:W-:Y:S01]  /*0070*/  IMAD.MOV R2, RZ, RZ, -R2 ;  /* 0x000000ffff027224 */ /* 0x000fe200078e0a02 */
[----:B------:R-:W0:Y:S01]  /*0080*/  S2R R0, SR_CTAID.X ;  /* 0x0000000000007919 */ /* 0x000e220000002500 */
[----:B------:R-:W0:Y:S01]  /*0090*/  LDCU UR6, c[0x0][0x360] ;  /* 0x00006c00ff0677ac */ /* 0x000e220008000800 */
[----:B------:R-:W-:-:S04]  /*00a0*/  IMAD.MOV.U32 R35, RZ, RZ, RZ ;  /* 0x000000ffff237224 */ /* 0x000fc800078e00ff */
[----:B------:R-:W3:Y:S01]  /*00b0*/  LDC.64 R4, c[0x0][0x398] ;  /* 0x0000e600ff047b82 */ /* 0x000ee20000000a00 */
[----:B-1----:R-:W-:-:S04]  /*00c0*/  UIADD3 UR4, UP0, UPT, UR4, 0x4, URZ ;  /* 0x0000000404047890 */ /* 0x002fc8000ff1e0ff */
[----:B------:R-:W-:Y:S02]  /*00d0*/  UIADD3.X UR5, UPT, UPT, URZ, UR5, URZ, UP0, !UPT ;  /* 0x00000005ff057290 */ /* 0x000fe400087fe4ff */
[----:B------:R-:W-:Y:S02]  /*00e0*/  IMAD.U32 R8, RZ, RZ, UR4 ;  /* 0x00000004ff087e24 */ /* 0x000fe4000f8e00ff */
[----:B0-----:R-:W-:Y:S01]  /*00f0*/  IMAD R3, R0, UR6, R3 ;  /* 0x0000000600037c24 */ /* 0x001fe2000f8e0203 */
[----:B------:R-:W0:Y:S03]  /*0100*/  LDCU.64 UR6, c[0x0][0x358] ;  /* 0x00006b00ff0677ac */ /* 0x000e260008000a00 */
[C---:B------:R-:W-:Y:S02]  /*0110*/  IMAD R9, R3.reuse, 0x3, RZ ;  /* 0x0000000303097824 */ /* 0x040fe400078e02ff */
[----:B---3--:R-:W-:-:S04]  /*0120*/  IMAD.WIDE R4, R3, 0x4, R4 ;  /* 0x0000000403047825 */ /* 0x008fc800078e0204 */
[----:B--2---:R-:W-:-:S04]  /*0130*/  IMAD.WIDE R6, R9, 0x4, R6 ;  /* 0x0000000409067825 */ /* 0x004fc800078e0206 */
[----:B------:R-:W-:Y:S02]  /*0140*/  IMAD.MOV.U32 R3, RZ, RZ, 0x47c35000 ;  /* 0x47c35000ff037424 */ /* 0x000fe400078e00ff */
[----:B0-----:R-:W-:-:S07]  /*0150*/  IMAD.U32 R9, RZ, RZ, UR5 ;  /* 0x00000005ff097e24 */ /* 0x001fce000f8e00ff */
.L_x_48:
[----:B------:R-:W2:Y:S04]  /*0160*/  LDG.E R14, desc[UR6][R6.64] ;  /* 0x00000006060e7981 */ /* 0x000ea8000c1e1900 */
[----:B------:R-:W2:Y:S01]  /*0170*/  LDG.E R11, desc[UR6][R8.64+-0x4] ;  /* 0xfffffc06080b7981 */ /* 0x000ea2000c1e1900 */
[----:B------:R-:W-:Y:S01]  /*0180*/  VIADD R2, R2, 0x1 ;  /* 0x0000000102027836 */ /* 0x000fe20000000000 */
[----:B------:R-:W-:Y:S01]  /*0190*/  BSSY.RECONVERGENT B0, `(.L_x_37) ;  /* 0x0000008000007945 */ /* 0x000fe20003800200 */
[----:B------:R-:W-:-:S03]  /*01a0*/  MOV R0, 0x210 ;  /* 0x0000021000007802 */ /* 0x000fc60000000f00 */
[----:B------:R-:W-:Y:S01]  /*01b0*/  ISETP.NE.AND P0, PT, R2, RZ, PT ;  /* 0x000000ff0200720c */ /* 0x000fe20003f05270 */
[----:B--2---:R-:W-:-:S04]  /*01c0*/  FADD R14, R14, -R11 ;  /* 0x8000000b0e0e7221 */ /* 0x004fc80000000000 */
[----:B------:R-:W0:Y:S02]  /*01d0*/  F2F.F64.F32 R12, R14 ;  /* 0x0000000e000c7310 */ /* 0x000e240000201800 */
[----:B0-----:R-:W-:-:S10]  /*01e0*/  DADD R18, -RZ, |R12| ;  /* 0x00000000ff127229 */ /* 0x001fd4000000050c */
[----:B------:R-:W-:-:S07]  /*01f0*/  IMAD.MOV.U32 R37, RZ, RZ, R19 ;  /* 0x000000ffff257224 */ /* 0x000fce00078e0013 */
[----:B------:R-:W-:Y:S05]  /*0200*/  CALL.REL.NOINC `($_Z8MatchingPfS_iPi$__internal_accurate_pow) ;  /* 0x00000008005c7944 */ /* 0x000fea0003c00000 */
[----:B------:R-:W-:Y:S05]  /*0210*/  BSYNC.RECONVERGENT B0 ;  /* 0x0000000000007941 */ /* 0x000fea0003800200 */
.L_x_37:
[----:B------:R-:W2:Y:S04]  /*0220*/  LDG.E R34, desc[UR6][R6.64+0x4] ;  /* 0x0000040606227981 */ /* 0x000ea8000c1e1900 */
[----:B------:R-:W2:Y:S01]  /*0230*/  LDG.E R11, desc[UR6][R8.64] ;  /* 0x00000006080b7981 */ /* 0x000ea2000c1e1900 */
[----:B------:R-:W-:Y:S01]  /*0240*/  DADD R18, R12, 2 ;  /* 0x400000000c127429 */ /* 0x000fe20000000000 */
[C---:B------:R-:W-:Y:S01]  /*0250*/  FSETP.NEU.AND P2, PT, R14.reuse, RZ, PT ;  /* 0x000000ff0e00720b */ /* 0x040fe20003f4d000 */
[----:B------:R-:W-:Y:S01]  /*0260*/  BSSY.RECONVERGENT B0, `(.L_x_38) ;  /* 0x0000011000007945 */ /* 0x000fe20003800200 */
[----:B------:R-:W-:Y:S02]  /*0270*/  FSETP.NEU.AND P1, PT, R14, 1, PT ;  /* 0x3f8000000e00780b */ /* 0x000fe40003f2d000 */
[----:B------:R-:W-:-:S02]  /*0280*/  FSEL R16, R16, RZ, P2 ;  /* 0x000000ff10107208 */ /* 0x000fc40001000000 */
[----:B------:R-:W-:-:S03]  /*0290*/  FSEL R17, R22, RZ, P2 ;  /* 0x000000ff16117208 */ /* 0x000fc60001000000 */
[----:B------:R-:W-:-:S04]  /*02a0*/  LOP3.LUT R18, R19, 0x7ff00000, RZ, 0xc0, !PT ;  /* 0x7ff0000013127812 */ /* 0x000fc800078ec0ff */
[----:B------:R-:W-:Y:S01]  /*02b0*/  ISETP.NE.AND P3, PT, R18, 0x7ff00000, PT ;  /* 0x7ff000001200780c */ /* 0x000fe20003f65270 */
[----:B--2---:R-:W-:-:S04]  /*02c0*/  FADD R34, R34, -R11 ;  /* 0x8000000b22227221 */ /* 0x004fc80000000000 */
[----:B------:R-:W0:Y:S02]  /*02d0*/  F2F.F64.F32 R10, R34 ;  /* 0x00000022000a7310 */ /* 0x000e240000201800 */
[----:B0-----:R-:W-:-:S10]  /*02e0*/  DADD R36, -RZ, |R10| ;  /* 0x00000000ff247229 */ /* 0x001fd4000000050a */
[----:B------:R-:W-:Y:S01]  /*02f0*/  IMAD.MOV.U32 R18, RZ, RZ, R36 ;  /* 0x000000ffff127224 */ /* 0x000fe200078e0024 */
[----:B------:R-:W-:Y:S06]  /*0300*/  @P3 BRA `(.L_x_39) ;  /* 0x0000000000183947 */ /* 0x000fec0003800000 */
[----:B------:R-:W-:-:S13]  /*0310*/  FSETP.NAN.AND P2, PT, R14, R14, PT ;  /* 0x0000000e0e00720b */ /* 0x000fda0003f48000 */
[----:B------:R-:W-:Y:S01]  /*0320*/  @P2 DADD R16, R12, 2 ;  /* 0x400000000c102429 */ /* 0x000fe20000000000 */
[----:B------:R-:W-:Y:S10]  /*0330*/  @P2 BRA `(.L_x_39) ;  /* 0x00000000000c2947 */ /* 0x000ff40003800000 */
[----:B------:R-:W-:-:S14]  /*0340*/  DSETP.NEU.AND P2, PT, |R12|, +INF , PT ;  /* 0x7ff000000c00742a */ /* 0x000fdc0003f4d200 */
[----:B------:R-:W-:Y:S01]  /*0350*/  @!P2 IMAD.MOV.U32 R16, RZ, RZ, 0x0 ;  /* 0x00000000ff10a424 */ /* 0x000fe200078e00ff */
[----:B------:R-:W-:-:S07]  /*0360*/  @!P2 MOV R17, 0x7ff00000 ;  /* 0x7ff000000011a802 */ /* 0x000fce0000000f00 */
.L_x_39:
[----:B------:R-:W-:Y:S05]  /*0370*/  BSYNC.RECONVERGENT B0 ;  /* 0x0000000000007941 */ /* 0x000fea0003800200 */
.L_x_38:
[----:B------:R-:W-:Y:S01]  /*0380*/  BSSY.RECONVERGENT B0, `(.L_x_40) ;  /* 0x0000005000007945 */ /* 0x000fe20003800200 */
[----:B------:R-:W-:Y:S02]  /*0390*/  FSEL R12, R16, RZ, P1 ;  /* 0x000000ff100c7208 */ /* 0x000fe40000800000 */
[----:B------:R-:W-:Y:S02]  /*03a0*/  FSEL R13, R17, 1.875, P1 ;  /* 0x3ff00000110d7808 */ /* 0x000fe40000800000 */
[----:B------:R-:W-:-:S07]  /*03b0*/  MOV R0, 0x3d0 ;  /* 0x000003d000007802 */ /* 0x000fce0000000f00 */
[----:B------:R-:W-:Y:S05]  /*03c0*/  CALL.REL.NOINC `($_Z8MatchingPfS_iPi$__internal_accurate_pow) ;  /* 0x0000000400ec7944 */ /* 0x000fea0003c00000 */
[----:B------:R-:W-:Y:S05]  /*03d0*/  BSYNC.RECONVERGENT B0 ;  /* 0x0000000000007941 */ /* 0x000fea0003800200 */
.L_x_40:
        /* <DEDUP_REMOVED lines=12> */
[----:B0-----:R-:W-:-:S06]  /*04a0*/  DADD R18, -RZ, |R14| ;  /* 0x00000000ff127229 */ /* 0x001fcc000000050e */
[----:B------:R-:W-:Y:S05]  /*04b0*/  @P3 BRA `(.L_x_42) ;  /* 0x0000000000183947 */ /* 0x000fea0003800000 */
[----:B------:R-:W-:-:S13]  /*04c0*/  FSETP.NAN.AND P2, PT, R34, R34, PT ;  /* 0x000000222200720b */ /* 0x000fda0003f48000 */
[----:B------:R-:W-:Y:S01]  /*04d0*/  @P2 DADD R16, R10, 2 ;  /* 0x400000000a102429 */ /* 0x000fe20000000000 */
[----:B------:R-:W-:Y:S10]  /*04e0*/  @P2 BRA `(.L_x_42) ;  /* 0x00000000000c2947 */ /* 0x000ff40003800000 */
[----:B------:R-:W-:-:S14]  /*04f0*/  DSETP.NEU.AND P2, PT, |R10|, +INF , PT ;  /* 0x7ff000000a00742a */ /* 0x000fdc0003f4d200 */
[----:B------:R-:W-:Y:S02]  /*0500*/  @!P2 IMAD.MOV.U32 R16, RZ, RZ, 0x0 ;  /* 0x00000000ff10a424 */ /* 0x000fe400078e00ff */
[----:B------:R-:W-:-:S07]  /*0510*/  @!P2 IMAD.MOV.U32 R17, RZ, RZ, 0x7ff00000 ;  /* 0x7ff00000ff11a424 */ /* 0x000fce00078e00ff */
.L_x_42:
[----:B------:R-:W-:Y:S05]  /*0520*/  BSYNC.RECONVERGENT B0 ;  /* 0x0000000000007941 */ /* 0x000fea0003800200 */
.L_x_41:
[----:B------:R-:W-:Y:S01]  /*0530*/  FSEL R10, R16, RZ, P1 ;  /* 0x000000ff100a7208 */ /* 0x000fe20000800000 */
[----:B------:R-:W-:Y:S01]  /*0540*/  BSSY.RECONVERGENT B0, `(.L_x_43) ;  /* 0x0000006000007945 */ /* 0x000fe20003800200 */
[----:B------:R-:W-:Y:S01]  /*0550*/  FSEL R11, R17, 1.875, P1 ;  /* 0x3ff00000110b7808 */ /* 0x000fe20000800000 */
[----:B------:R-:W-:Y:S01]  /*0560*/  IMAD.MOV.U32 R37, RZ, RZ, R19 ;  /* 0x000000ffff257224 */ /* 0x000fe200078e0013 */
[----:B------:R-:W-:-:S04]  /*0570*/  MOV R0, 0x5a0 ;  /* 0x000005a000007802 */ /* 0x000fc80000000f00 */
[----:B------:R-:W-:-:S11]  /*0580*/  DADD R12, R12, R10 ;  /* 0x000000000c0c7229 */ /* 0x000fd6000000000a */
[----:B------:R-:W-:Y:S05]  /*0590*/  CALL.REL.NOINC `($_Z8MatchingPfS_iPi$__internal_accurate_pow) ;  /* 0x0000000400787944 */ /* 0x000fea0003c00000 */
[----:B------:R-:W-:Y:S05]  /*05a0*/  BSYNC.RECONVERGENT B0 ;  /* 0x0000000000007941 */ /* 0x000fea0003800200 */
.L_x_43:
[----:B------:R-:W-:Y:S01]  /*05b0*/  DADD R10, R14, 2 ;  /* 0x400000000e0a7429 */ /* 0x000fe20000000000 */
[C---:B------:R-:W-:Y:S01]  /*05c0*/  FSETP.NEU.AND P2, PT, R36.reuse, RZ, PT ;  /* 0x000000ff2400720b */ /* 0x040fe20003f4d000 */
[----:B------:R-:W-:Y:S01]  /*05d0*/  BSSY.RECONVERGENT B0, `(.L_x_44) ;  /* 0x000000d000007945 */ /* 0x000fe20003800200 */
[----:B------:R-:W-:Y:S02]  /*05e0*/  FSETP.NEU.AND P1, PT, R36, 1, PT ;  /* 0x3f8000002400780b */ /* 0x000fe40003f2d000 */
[----:B------:R-:W-:Y:S02]  /*05f0*/  FSEL R16, R16, RZ, P2 ;  /* 0x000000ff10107208 */ /* 0x000fe40001000000 */
[----:B------:R-:W-:-:S03]  /*0600*/  FSEL R17, R22, RZ, P2 ;  /* 0x000000ff16117208 */ /* 0x000fc60001000000 */
[----:B------:R-:W-:-:S04]  /*0610*/  LOP3.LUT R10, R11, 0x7ff00000, RZ, 0xc0, !PT ;  /* 0x7ff000000b0a7812 */ /* 0x000fc800078ec0ff */
[----:B------:R-:W-:-:S13]  /*0620*/  ISETP.NE.AND P3, PT, R10, 0x7ff00000, PT ;  /* 0x7ff000000a00780c */ /* 0x000fda0003f65270 */
[----:B------:R-:W-:Y:S05]  /*0630*/  @P3 BRA `(.L_x_45) ;  /* 0x0000000000183947 */ /* 0x000fea0003800000 */
[----:B------:R-:W-:-:S13]  /*0640*/  FSETP.NAN.AND P2, PT, R36, R36, PT ;  /* 0x000000242400720b */ /* 0x000fda0003f48000 */
[----:B------:R-:W-:Y:S01]  /*0650*/  @P2 DADD R16, R14, 2 ;  /* 0x400000000e102429 */ /* 0x000fe20000000000 */
[----:B------:R-:W-:Y:S10]  /*0660*/  @P2 BRA `(.L_x_45) ;  /* 0x00000000000c2947 */ /* 0x000ff40003800000 */
[----:B------:R-:W-:-:S14]  /*0670*/  DSETP.NEU.AND P2, PT, |R14|, +INF , PT ;  /* 0x7ff000000e00742a */ /* 0x000fdc0003f4d200 */
[----:B------:R-:W-:Y:S02]  /*0680*/  @!P2 IMAD.MOV.U32 R16, RZ, RZ, 0x0 ;  /* 0x00000000ff10a424 */ /* 0x000fe400078e00ff */
[----:B------:R-:W-:-:S07]  /*0690*/  @!P2 IMAD.MOV.U32 R17, RZ, RZ, 0x7ff00000 ;  /* 0x7ff00000ff11a424 */ /* 0x000fce00078e00ff */
.L_x_45:
[----:B------:R-:W-:Y:S05]  /*06a0*/  BSYNC.RECONVERGENT B0 ;  /* 0x0000000000007941 */ /* 0x000fea0003800200 */
.L_x_44:
[----:B------:R-:W-:Y:S01]  /*06b0*/  FSEL R10, R16, RZ, P1 ;  /* 0x000000ff100a7208 */ /* 0x000fe20000800000 */
[----:B------:R-:W-:Y:S01]  /*06c0*/  IMAD.MOV.U32 R16, RZ, RZ, 0x0 ;  /* 0x00000000ff107424 */ /* 0x000fe200078e00ff */
[----:B------:R-:W-:Y:S01]  /*06d0*/  FSEL R11, R17, 1.875, P1 ;  /* 0x3ff00000110b7808 */ /* 0x000fe20000800000 */
[----:B------:R-:W-:Y:S01]  /*06e0*/  BSSY.RECONVERGENT B0, `(.L_x_46) ;  /* 0x0000013000007945 */ /* 0x000fe20003800200 */
[----:B------:R-:W-:-:S04]  /*06f0*/  MOV R17, 0x3fd80000 ;  /* 0x3fd8000000117802 */ /* 0x000fc80000000f00 */
[----:B------:R-:W-:-:S06]  /*0700*/  DADD R12, R12, R10 ;  /* 0x000000000c0c7229 */ /* 0x000fcc000000000a */
[----:B------:R-:W0:Y:S04]  /*0710*/  MUFU.RSQ64H R11, R13 ;  /* 0x0000000d000b7308 */ /* 0x000e280000001c00 */
[----:B------:R-:W-:-:S05]  /*0720*/  VIADD R10, R13, 0xfcb00000 ;  /* 0xfcb000000d0a7836 */ /* 0x000fca0000000000 */
[----:B------:R-:W-:Y:S01]  /*0730*/  ISETP.GE.U32.AND P1, PT, R10, 0x7ca00000, PT ;  /* 0x7ca000000a00780c */ /* 0x000fe20003f26070 */
[----:B0-----:R-:W-:-:S08]  /*0740*/  DMUL R14, R10, R10 ;  /* 0x0000000a0a0e7228 */ /* 0x001fd00000000000 */
[----:B------:R-:W-:-:S08]  /*0750*/  DFMA R14, R12, -R14, 1 ;  /* 0x3ff000000c0e742b */ /* 0x000fd0000000080e */
[----:B------:R-:W-:Y:S02]  /*0760*/  DFMA R16, R14, R16, 0.5 ;  /* 0x3fe000000e10742b */ /* 0x000fe40000000010 */
[----:B------:R-:W-:-:S08]  /*0770*/  DMUL R14, R10, R14 ;  /* 0x0000000e0a0e7228 */ /* 0x000fd00000000000 */
[----:B------:R-:W-:-:S08]  /*0780*/  DFMA R18, R16, R14, R10 ;  /* 0x0000000e1012722b */ /* 0x000fd0000000000a */
[----:B------:R-:W-:Y:S02]  /*0790*/  DMUL R20, R12, R18 ;  /* 0x000000120c147228 */ /* 0x000fe40000000000 */
[----:B------:R-:W-:Y:S02]  /*07a0*/  VIADD R17, R19, 0xfff00000 ;  /* 0xfff0000013117836 */ /* 0x000fe40000000000 */
[----:B------:R-:W-:-:S04]  /*07b0*/  IMAD.MOV.U32 R16, RZ, RZ, R18 ;  /* 0x000000ffff107224 */ /* 0x000fc800078e0012 */
[----:B------:R-:W-:-:S08]  /*07c0*/  DFMA R22, R20, -R20, R12 ;  /* 0x800000141416722b */ /* 0x000fd0000000000c */
[----:B------:R-:W-:Y:S01]  /*07d0*/  DFMA R14, R22, R16, R20 ;  /* 0x00000010160e722b */ /* 0x000fe20000000014 */
[----:B------:R-:W-:Y:S10]  /*07e0*/  @!P1 BRA `(.L_x_47) ;  /* 0x0000000000089947 */ /* 0x000ff40003800000 */
[----:B------:R-:W-:-:S07]  /*07f0*/  MOV R0, 0x810 ;  /* 0x0000081000007802 */ /* 0x000fce0000000f00 */
[----:B------:R-:W-:Y:S05]  /*0800*/  CALL.REL.NOINC `($__internal_2_$__cuda_sm20_dsqrt_rn_f64_mediumpath_v1) ;  /* 0x0000000000287944 */ /* 0x000fea0003c00000 */
.L_x_47:
[----:B------:R-:W-:Y:S05]  /*0810*/  BSYNC.RECONVERGENT B0 ;  /* 0x0000000000007941 */ /* 0x000fea0003800200 */
.L_x_46:
[----:B------:R-:W0:Y:S01]  /*0820*/  F2F.F32.F64 R14, R14 ;  /* 0x0000000e000e7310 */ /* 0x000e220000301000 */
[----:B------:R-:W-:-:S05]  /*0830*/  IADD3 R8, P2, PT, R8, 0xc, RZ ;  /* 0x0000000c08087810 */ /* 0x000fca0007f5e0ff */
[----:B------:R-:W-:Y:S01]  /*0840*/  IMAD.X R9, RZ, RZ, R9, P2 ;  /* 0x000000ffff097224 */ /* 0x000fe200010e0609 */
[----:B0-----:R-:W-:-:S13]  /*0850*/  FSETP.GT.AND P1, PT, R3, R14, PT ;  /* 0x0000000e0300720b */ /* 0x001fda0003f24000 */
[----:B------:R0:W-:Y:S01]  /*0860*/  @P1 STG.E desc[UR6][R4.64], R35 ;  /* 0x0000002304001986 */ /* 0x0001e2000c101906 */
[----:B------:R-:W-:Y:S02]  /*0870*/  @P1 IMAD.MOV.U32 R3, RZ, RZ, R14 ;  /* 0x000000ffff031224 */ /* 0x000fe400078e000e */
[----:B0-----:R-:W-:Y:S01]  /*0880*/  VIADD R35, R35, 0x1 ;  /* 0x0000000123237836 */ /* 0x001fe20000000000 */
[----:B------:R-:W-:Y:S06]  /*0890*/  @P0 BRA `(.L_x_48) ;  /* 0xfffffff800300947 */ /* 0x000fec000383ffff */
[----:B------:R-:W-:Y:S05]  /*08a0*/  EXIT ;  /* 0x000000000000794d */ /* 0x000fea0003800000 */
        .weak           $__internal_2_$__cuda_sm20_dsqrt_rn_f64_mediumpath_v1
        .type           $__internal_2_$__cuda_sm20_dsqrt_rn_f64_mediumpath_v1,@function
        .size           $__internal_2_$__cuda_sm20_dsqrt_rn_f64_mediumpath_v1,($_Z8MatchingPfS_iPi$__internal_accurate_pow - $__internal_2_$__cuda_sm20_dsqrt_rn_f64_mediumpath_v1)
$__internal_2_$__cuda_sm20_dsqrt_rn_f64_mediumpath_v1:
[----:B------:R-:W-:Y:S01]  /*08b0*/  ISETP.GE.U32.AND P1, PT, R10, -0x3400000, PT ;  /* 0xfcc000000a00780c */ /* 0x000fe20003f26070 */
[----:B------:R-:W-:Y:S01]  /*08c0*/  BSSY.RECONVERGENT B1, `(.L_x_49) ;  /* 0x0000026000017945 */ /* 0x000fe20003800200 */
[----:B------:R-:W-:Y:S01]  /*08d0*/  IMAD.MOV.U32 R16, RZ, RZ, R18 ;  /* 0x000000ffff107224 */ /* 0x000fe200078e0012 */
[----:B------:R-:W-:Y:S01]  /*08e0*/  MOV R11, R23 ;  /* 0x00000017000b7202 */ /* 0x000fe20000000f00 */
[----:B------:R-:W-:-:S09]  /*08f0*/  IMAD.MOV.U32 R10, RZ, RZ, R22 ;  /* 0x000000ffff0a7224 */ /* 0x000fd200078e0016 */
[----:B------:R-:W-:Y:S05]  /*0900*/  @!P1 BRA `(.L_x_50) ;  /* 0x0000000000209947 */ /* 0x000fea0003800000 */
[----:B------:R-:W-:-:S10]  /*0910*/  DFMA.RM R10, R10, R16, R20 ;  /* 0x000000100a0a722b */ /* 0x000fd40000004014 */
[----:B------:R-:W-:-:S05]  /*0920*/  IADD3 R14, P1, PT, R10, 0x1, RZ ;  /* 0x000000010a0e7810 */ /* 0x000fca0007f3e0ff */
[----:B------:R-:W-:-:S06]  /*0930*/  IMAD.X R15, RZ, RZ, R11, P1 ;  /* 0x000000ffff0f7224 */ /* 0x000fcc00008e060b */
[----:B------:R-:W-:-:S08]  /*0940*/  DFMA.RP R12, -R10, R14, R12 ;  /* 0x0000000e0a0c722b */ /* 0x000fd0000000810c */
[----:B------:R-:W-:-:S06]  /*0950*/  DSETP.GT.AND P1, PT, R12, RZ, PT ;  /* 0x000000ff0c00722a */ /* 0x000fcc0003f24000 */
[----:B------:R-:W-:Y:S02]  /*0960*/  FSEL R10, R14, R10, P1 ;  /* 0x0000000a0e0a7208 */ /* 0x000fe40000800000 */
[----:B------:R-:W-:Y:S01]  /*0970*/  FSEL R11, R15, R11, P1 ;  /* 0x0000000b0f0b7208 */ /* 0x000fe20000800000 */
[----:B------:R-:W-:Y:S06]  /*0980*/  BRA `(.L_x_51) ;  /* 0x0000000000647947 */ /* 0x000fec0003800000 */
.L_x_50:
[----:B------:R-:W-:-:S14]  /*0990*/  DSETP.NE.AND P1, PT, R12, RZ, PT ;  /* 0x000000ff0c00722a */ /* 0x000fdc0003f25000 */
[----:B------:R-:W-:Y:S05]  /*09a0*/  @!P1 BRA `(.L_x_52) ;  /* 0x0000000000589947 */ /* 0x000fea0003800000 */
[----:B------:R-:W-:-:S13]  /*09b0*/  ISETP.GE.AND P1, PT, R13, RZ, PT ;  /* 0x000000ff0d00720c */ /* 0x000fda0003f26270 */
[----:B------:R-:W-:Y:S02]  /*09c0*/  @!P1 IMAD.MOV.U32 R10, RZ, RZ, 0x0 ;  /* 0x00000000ff0a9424 */ /* 0x000fe400078e00ff */
[----:B------:R-:W-:Y:S01]  /*09d0*/  @!P1 IMAD.MOV.U32 R11, RZ, RZ, -0x80000 ;  /* 0xfff80000ff0b9424 */ /* 0x000fe200078e00ff */
[----:B------:R-:W-:Y:S06]  /*09e0*/  @!P1 BRA `(.L_x_51) ;  /* 0x00000000004c9947 */ /* 0x000fec0003800000 */
[----:B------:R-:W-:-:S13]  /*09f0*/  ISETP.GT.AND P1, PT, R13, 0x7fefffff, PT ;  /* 0x7fefffff0d00780c */ /* 0x000fda0003f24270 */
[----:B------:R-:W-:Y:S05]  /*0a00*/  @P1 BRA `(.L_x_52) ;  /* 0x0000000000401947 */ /* 0x000fea0003800000 */
[----:B------:R-:W-:Y:S01]  /*0a10*/  DMUL R10, R12, 8.11296384146066816958e+31 ;  /* 0x469000000c0a7828 */ /* 0x000fe20000000000 */
[----:B------:R-:W-:Y:S02]  /*0a20*/  IMAD.MOV.U32 R16, RZ, RZ, 0x0 ;  /* 0x00000000ff107424 */ /* 0x000fe400078e00ff */
[----:B------:R-:W-:Y:S02]  /*0a30*/  IMAD.MOV.U32 R12, RZ, RZ, RZ ;  /* 0x000000ffff0c7224 */ /* 0x000fe400078e00ff */
[----:B------:R-:W-:Y:S01]  /*0a40*/  IMAD.MOV.U32 R17, RZ, RZ, 0x3fd80000 ;  /* 0x3fd80000ff117424 */ /* 0x000fe200078e00ff */
[----:B------:R-:W0:Y:S03]  /*0a50*/  MUFU.RSQ64H R13, R11 ;  /* 0x0000000b000d7308 */ /* 0x000e260000001c00 */
[----:B0-----:R-:W-:-:S08]  /*0a60*/  DMUL R14, R12, R12 ;  /* 0x0000000c0c0e7228 */ /* 0x001fd00000000000 */
[----:B------:R-:W-:-:S08]  /*0a70*/  DFMA R14, R10, -R14, 1 ;  /* 0x3ff000000a0e742b */ /* 0x000fd0000000080e */
[----:B------:R-:W-:Y:S02]  /*0a80*/  DFMA R16, R14, R16, 0.5 ;  /* 0x3fe000000e10742b */ /* 0x000fe40000000010 */
[----:B------:R-:W-:-:S08]  /*0a90*/  DMUL R14, R12, R14 ;  /* 0x0000000e0c0e7228 */ /* 0x000fd00000000000 */
[----:B------:R-:W-:-:S08]  /*0aa0*/  DFMA R14, R16, R14, R12 ;  /* 0x0000000e100e722b */ /* 0x000fd0000000000c */
[----:B------:R-:W-:Y:S02]  /*0ab0*/  DMUL R12, R10, R14 ;  /* 0x0000000e0a0c7228 */ /* 0x000fe40000000000 */
[----:B------:R-:W-:-:S06]  /*0ac0*/  VIADD R15, R15, 0xfff00000 ;  /* 0xfff000000f0f7836 */ /* 0x000fcc0000000000 */
[----:B------:R-:W-:-:S08]  /*0ad0*/  DFMA R16, R12, -R12, R10 ;  /* 0x8000000c0c10722b */ /* 0x000fd0000000000a */
[----:B------:R-:W-:-:S10]  /*0ae0*/  DFMA R10, R14, R16, R12 ;  /* 0x000000100e0a722b */ /* 0x000fd4000000000c */
[----:B------:R-:W-:Y:S01]  /*0af0*/  IADD3 R11, PT, PT, R11, -0x3500000, RZ ;  /* 0xfcb000000b0b7810 */ /* 0x000fe20007ffe0ff */
[----:B------:R-:W-:Y:S06]  /*0b00*/  BRA `(.L_x_51) ;  /* 0x0000000000047947 */ /* 0x000fec0003800000 */
.L_x_52:
[----:B------:R-:W-:-:S11]  /*0b10*/  DADD R10, R12, R12 ;  /* 0x000000000c0a7229 */ /* 0x000fd6000000000c */
.L_x_51:
[----:B------:R-:W-:Y:S05]  /*0b20*/  BSYNC.RECONVERGENT B1 ;  /* 0x0000000000017941 */ /* 0x000fea0003800200 */
.L_x_49:
[----:B------:R-:W-:Y:S02]  /*0b30*/  IMAD.MOV.U32 R14, RZ, RZ, R10 ;  /* 0x000000ffff0e7224 */ /* 0x000fe400078e000a */
[----:B------:R-:W-:Y:S02]  /*0b40*/  IMAD.MOV.U32 R15, RZ, RZ, R11 ;  /* 0x000000ffff0f7224 */ /* 0x000fe400078e000b */
[----:B------:R-:W-:Y:S02]  /*0b50*/  IMAD.MOV.U32 R10, RZ, RZ, R0 ;  /* 0x000000ffff0a7224 */ /* 0x000fe400078e0000 */
[----:B------:R-:W-:-:S04]  /*0b60*/  IMAD.MOV.U32 R11, RZ, RZ, 0x0 ;  /* 0x00000000ff0b7424 */ /* 0x000fc800078e00ff */
[----:B------:R-:W-:Y:S05]  /*0b70*/  RET.REL.NODEC R10 `(_Z8MatchingPfS_iPi) ;  /* 0xfffffff40a207950 */ /* 0x000fea0003c3ffff */
        .type           $_Z8MatchingPfS_iPi$__internal_accurate_pow,@function
        .size           $_Z8MatchingPfS_iPi$__internal_accurate_pow,(.L_x_190 - $_Z8MatchingPfS_iPi$__internal_accurate_pow)
$_Z8MatchingPfS_iPi$__internal_accurate_pow:
[----:B------:R-:W-:Y:S01]  /*0b80*/  ISETP.GT.U32.AND P1, PT, R37, 0xfffff, PT ;  /* 0x000fffff2500780c */ /* 0x000fe20003f24070 */
[--C-:B------:R-:W-:Y:S01]  /*0b90*/  IMAD.MOV.U32 R19, RZ, RZ, R37.reuse ;  /* 0x000000ffff137224 */ /* 0x100fe200078e0025 */
[----:B------:R-:W-:Y:S01]  /*0ba0*/  UMOV UR4, 0x7d2cafe2 ;  /* 0x7d2cafe200047882 */ /* 0x000fe20000000000 */
[----:B------:R-:W-:Y:S01]  /*0bb0*/  IMAD.MOV.U32 R22, RZ, RZ, 0x41ad3b5a ;  /* 0x41ad3b5aff167424 */ /* 0x000fe200078e00ff */
[----:B------:R-:W-:Y:S01]  /*0bc0*/  UMOV UR5, 0x3eb0f5ff ;  /* 0x3eb0f5ff00057882 */ /* 0x000fe20000000000 */
[----:B------:R-:W-:Y:S01]  /*0bd0*/  IMAD.MOV.U32 R23, RZ, RZ, 0x3ed0f5d2 ;  /* 0x3ed0f5d2ff177424 */ /* 0x000fe200078e00ff */
[----:B------:R-:W-:Y:S01]  /*0be0*/  SHF.R.U32.HI R37, RZ, 0x14, R37 ;  /* 0x00000014ff257819 */ /* 0x000fe20000011625 */
[----:B------:R-:W-:Y:S01]  /*0bf0*/  UMOV UR8, 0x3b39803f ;  /* 0x3b39803f00087882 */ /* 0x000fe20000000000 */
[----:B------:R-:W-:-:S05]  /*0c00*/  UMOV UR9, 0x3c7abc9e ;  /* 0x3c7abc9e00097882 */ /* 0x000fca0000000000 */
[----:B------:R-:W-:-:S10]  /*0c10*/  @!P1 DMUL R16, R18, 1.80143985094819840000e+16 ;  /* 0x4350000012109828 */ /* 0x000fd40000000000 */
[----:B------:R-:W-:Y:S01]  /*0c20*/  @!P1 IMAD.MOV.U32 R19, RZ, RZ, R17 ;  /* 0x000000ffff139224 */ /* 0x000fe200078e0011 */
[----:B------:R-:W-:Y:S01]  /*0c30*/  @!P1 LEA.HI R37, R17, 0xffffffca, RZ, 0xc ;  /* 0xffffffca11259811 */ /* 0x000fe200078f60ff */
[----:B------:R-:W-:Y:S02]  /*0c40*/  @!P1 IMAD.MOV.U32 R18, RZ, RZ, R16 ;  /* 0x000000ffff129224 */ /* 0x000fe400078e0010 */
[----:B------:R-:W-:Y:S01]  /*0c50*/  IMAD.MOV.U32 R17, RZ, RZ, 0x43300000 ;  /* 0x43300000ff117424 */ /* 0x000fe200078e00ff */
[----:B------:R-:W-:Y:S02]  /*0c60*/  LOP3.LUT R19, R19, 0x800fffff, RZ, 0xc0, !PT ;  /* 0x800fffff13137812 */ /* 0x000fe400078ec0ff */
[----:B------:R-:W-:Y:S01]  /*0c70*/  MOV R20, R18 ;  /* 0x0000001200147202 */ /* 0x000fe20000000f00 */
[----:B------:R-:W-:Y:S01]  /*0c80*/  IMAD.MOV.U32 R18, RZ, RZ, RZ ;  /* 0x000000ffff127224 */ /* 0x000fe200078e00ff */
[----:B------:R-:W-:Y:S02]  /*0c90*/  LOP3.LUT R21, R19, 0x3ff00000, RZ, 0xfc, !PT ;  /* 0x3ff0000013157812 */ /* 0x000fe400078efcff */
[----:B------:R-:W-:-:S02]  /*0ca0*/  IADD3 R16, PT, PT, R37, -0x3ff, RZ ;  /* 0xfffffc0125107810 */ /* 0x000fc40007ffe0ff */
[----:B------:R-:W-:-:S13]  /*0cb0*/  ISETP.GE.U32.AND P2, PT, R21, 0x3ff6a09f, PT ;  /* 0x3ff6a09f1500780c */ /* 0x000fda0003f46070 */
[----:B------:R-:W-:Y:S02]  /*0cc0*/  @P2 VIADD R19, R21, 0xfff00000 ;  /* 0xfff0000015132836 */ /* 0x000fe40000000000 */
[----:B------:R-:W-:Y:S02]  /*0cd0*/  @P2 VIADD R16, R37, 0xfffffc02 ;  /* 0xfffffc0225102836 */ /* 0x000fe40000000000 */
[----:B------:R-:W-:-:S03]  /*0ce0*/  @P2 IMAD.MOV.U32 R21, RZ, RZ, R19 ;  /* 0x000000ffff152224 */ /* 0x000fc600078e0013 */
[----:B------:R-:W-:-:S03]  /*0cf0*/  LOP3.LUT R16, R16, 0x80000000, RZ, 0x3c, !PT ;  /* 0x8000000010107812 */ /* 0x000fc600078e3cff */
        /* <DEDUP_REMOVED lines=27> */
[----:B------:R-:W-:Y:S02]  /*0eb0*/  DMUL R22, R24, R22 ;  /* 0x0000001618167228 */ /* 0x000fe40000000000 */
[----:B------:R-:W-:-:S03]  /*0ec0*/  DMUL R24, R18, R18 ;  /* 0x0000001212187228 */ /* 0x000fc60000000000 */
[----:B------:R-:W-:Y:S01]  /*0ed0*/  DFMA R28, R30, R28, UR4 ;  /* 0x000000041e1c7e2b */ /* 0x000fe2000800001c */
[----:B------:R-:W-:Y:S01]  /*0ee0*/  UMOV UR4, 0x55555555 ;  /* 0x5555555500047882 */ /* 0x000fe20000000000 */
[----:B------:R-:W-:-:S03]  /*0ef0*/  UMOV UR5, 0x3fb55555 ;  /* 0x3fb5555500057882 */ /* 0x000fc60000000000 */
[----:B------:R-:W-:-:S03]  /*0f00*/  DMUL R32, R18, R24 ;  /* 0x0000001812207228 */ /* 0x000fc60000000000 */
[----:B------:R-:W-:-:S08]  /*0f10*/  DFMA R20, R30, R28, UR4 ;  /* 0x000000041e147e2b */ /* 0x000fd0000800001c */
[----:B------:R-:W-:Y:S01]  /*0f20*/  DADD R26, -R20, UR4 ;  /* 0x00000004141a7e29 */ /* 0x000fe20008000100 */
[----:B------:R-:W-:Y:S01]  /*0f30*/  UMOV UR4, 0xb9e7b0 ;  /* 0x00b9e7b000047882 */ /* 0x000fe20000000000 */
[----:B------:R-:W-:-:S06]  /*0f40*/  UMOV UR5, 0x3c46a4cb ;  /* 0x3c46a4cb00057882 */ /* 0x000fcc0000000000 */
[----:B------:R-:W-:Y:S02]  /*0f50*/  DFMA R26, R30, R28, R26 ;  /* 0x0000001c1e1a722b */ /* 0x000fe4000000001a */
[----:B------:R-:W-:Y:S01]  /*0f60*/  DFMA R28, R18, R18, -R24 ;  /* 0x00000012121c722b */ /* 0x000fe20000000818 */
[----:B------:R-:W-:Y:S02]  /*0f70*/  VIADD R31, R23, 0x100000 ;  /* 0x00100000171f7836 */ /* 0x000fe40000000000 */
[----:B------:R-:W-:-:S06]  /*0f80*/  IMAD.MOV.U32 R30, RZ, RZ, R22 ;  /* 0x000000ffff1e7224 */ /* 0x000fcc00078e0016 */
[----:B------:R-:W-:Y:S02]  /*0f90*/  DFMA R28, R18, R30, R28 ;  /* 0x0000001e121c722b */ /* 0x000fe4000000001c */
[----:B------:R-:W-:Y:S01]  /*0fa0*/  DADD R30, R26, -UR4 ;  /* 0x800000041a1e7e29 */ /* 0x000fe20008000000 */
[----:B------:R-:W-:Y:S01]  /*0fb0*/  UMOV UR4, 0x80000000 ;  /* 0x8000000000047882 */ /* 0x000fe20000000000 */
[----:B------:R-:W-:Y:S01]  /*0fc0*/  DFMA R26, R18, R24, -R32 ;  /* 0x00000018121a722b */ /* 0x000fe20000000820 */
[----:B------:R-:W-:Y:S02]  /*0fd0*/  UMOV UR5, 0x43300000 ;  /* 0x4330000000057882 */ /* 0x000fe40000000000 */
[----:B------:R-:W-:Y:S01]  /*0fe0*/  DADD R16, R16, -UR4 ;  /* 0x8000000410107e29 */ /* 0x000fe20008000000 */
[----:B------:R-:W-:Y:S01]  /*0ff0*/  UMOV UR4, 0xfefa39ef ;  /* 0xfefa39ef00047882 */ /* 0x000fe20000000000 */
[----:B------:R-:W-:-:S03]  /*1000*/  UMOV UR5, 0x3fe62e42 ;  /* 0x3fe62e4200057882 */ /* 0x000fc60000000000 */
[----:B------:R-:W-:Y:S02]  /*1010*/  DFMA R26, R22, R24, R26 ;  /* 0x00000018161a722b */ /* 0x000fe4000000001a */
[----:B------:R-:W-:-:S06]  /*1020*/  DADD R24, R20, R30 ;  /* 0x0000000014187229 */ /* 0x000fcc000000001e */
[----:B------:R-:W-:Y:S02]  /*1030*/  DFMA R26, R18, R28, R26 ;  /* 0x0000001c121a722b */ /* 0x000fe4000000001a */
[----:B------:R-:W-:Y:S02]  /*1040*/  DADD R28, R20, -R24 ;  /* 0x00000000141c7229 */ /* 0x000fe40000000818 */
[----:B------:R-:W-:-:S06]  /*1050*/  DMUL R20, R24, R32 ;  /* 0x0000002018147228 */ /* 0x000fcc0000000000 */
[----:B------:R-:W-:Y:S02]  /*1060*/  DADD R30, R30, R28 ;  /* 0x000000001e1e7229 */ /* 0x000fe4000000001c */
        /* <DEDUP_REMOVED lines=9> */
[----:B------:R-:W-:-:S08]  /*1100*/  DADD R18, R20, R18 ;  /* 0x0000000014127229 */ /* 0x000fd00000000012 */
[----:B------:R-:W-:-:S08]  /*1110*/  DADD R22, R22, R18 ;  /* 0x0000000016167229 */ /* 0x000fd00000000012 */
[----:B------:R-:W-:-:S08]  /*1120*/  DADD R20, R24, R22 ;  /* 0x0000000018147229 */ /* 0x000fd00000000016 */
[--C-:B------:R-:W-:Y:S02]  /*1130*/  DFMA R18, R16, UR4, R20.reuse ;  /* 0x0000000410127c2b */ /* 0x100fe40008000014 */
[----:B------:R-:W-:-:S06]  /*1140*/  DADD R26, R24, -R20 ;  /* 0x00000000181a7229 */ /* 0x000fcc0000000814 */
[----:B------:R-:W-:Y:S02]  /*1150*/  DFMA R24, R16, -UR4, R18 ;  /* 0x8000000410187c2b */ /* 0x000fe40008000012 */
[----:B------:R-:W-:-:S06]  /*1160*/  DADD R26, R22, R26 ;  /* 0x00000000161a7229 */ /* 0x000fcc000000001a */
[----:B------:R-:W-:-:S08]  /*1170*/  DADD R24, -R20, R24 ;  /* 0x0000000014187229 */ /* 0x000fd00000000118 */
[----:B------:R-:W-:-:S08]  /*1180*/  DADD R20, R26, -R24 ;  /* 0x000000001a147229 */ /* 0x000fd00000000818 */
[----:B------:R-:W-:-:S08]  /*1190*/  DFMA R20, R16, UR8, R20 ;  /* 0x0000000810147c2b */ /* 0x000fd00008000014 */
[----:B------:R-:W-:-:S08]  /*11a0*/  DADD R16, R18, R20 ;  /* 0x0000000012107229 */ /* 0x000fd00000000014 */
[----:B------:R-:W-:Y:S02]  /*11b0*/  DADD R18, R18, -R16 ;  /* 0x0000000012127229 */ /* 0x000fe40000000810 */
[----:B------:R-:W-:-:S06]  /*11c0*/  DMUL R26, R16, 2 ;  /* 0x40000000101a7828 */ /* 0x000fcc0000000000 */
[----:B------:R-:W-:Y:S02]  /*11d0*/  DADD R18, R20, R18 ;  /* 0x0000000014127229 */ /* 0x000fe40000000012 */
[----:B------:R-:W-:-:S08]  /*11e0*/  DFMA R24, R16, 2, -R26 ;  /* 0x400000001018782b */ /* 0x000fd0000000081a */
[----:B------:R-:W-:Y:S01]  /*11f0*/  DFMA R24, R18, 2, R24 ;  /* 0x400000001218782b */ /* 0x000fe20000000018 */
[----:B------:R-:W-:Y:S02]  /*1200*/  IMAD.MOV.U32 R18, RZ, RZ, 0x652b82fe ;  /* 0x652b82feff127424 */ /* 0x000fe400078e00ff */
[----:B------:R-:W-:-:S05]  /*1210*/  IMAD.MOV.U32 R19, RZ, RZ, 0x3ff71547 ;  /* 0x3ff71547ff137424 */ /* 0x000fca00078e00ff */
        /* <DEDUP_REMOVED lines=41> */
[----:B------:R-:W-:Y:S01]  /*14b0*/  IMAD R23, R18, 0x100000, R21 ;  /* 0x0010000012177824 */ /* 0x000fe200078e0215 */
[----:B------:R-:W-:Y:S01]  /*14c0*/  MOV R22, R20 ;  /* 0x0000001400167202 */ /* 0x000fe20000000f00 */
[----:B------:R-:W-:Y:S06]  /*14d0*/  @!P1 BRA `(.L_x_53) ;  /* 0x0000000000309947 */ /* 0x000fec0003800000 */
[----:B------:R-:W-:Y:S01]  /*14e0*/  FSETP.GEU.AND P2, PT, |R17|, 4.2275390625, PT ;  /* 0x408748001100780b */ /* 0x000fe20003f4e200 */
[C---:B------:R-:W-:Y:S02]  /*14f0*/  DADD R22, R16.reuse, +INF ;  /* 0x7ff0000010167429 */ /* 0x040fe40000000000 */
[----:B------:R-:W-:-:S08]  /*1500*/  DSETP.GEU.AND P1, PT, R16, RZ, PT ;  /* 0x000000ff1000722a */ /* 0x000fd00003f2e000 */
[----:B------:R-:W-:Y:S02]  /*1510*/  FSEL R22, R22, RZ, P1 ;  /* 0x000000ff16167208 */ /* 0x000fe40000800000 */
[----:B------:R-:W-:Y:S02]  /*1520*/  @!P2 LEA.HI R19, R18, R18, RZ, 0x1 ;  /* 0x000000121213a211 */ /* 0x000fe400078f08ff */
[----:B------:R-:W-:Y:S02]  /*1530*/  FSEL R23, R23, RZ, P1 ;  /* 0x000000ff17177208 */ /* 0x000fe40000800000 */
[----:B------:R-:W-:-:S05]  /*1540*/  @!P2 SHF.R.S32.HI R19, RZ, 0x1, R19 ;  /* 0x00000001ff13a819 */ /* 0x000fca0000011413 */
[----:B------:R-:W-:Y:S02]  /*1550*/  @!P2 IMAD.IADD R16, R18, 0x1, -R19 ;  /* 0x000000011210a824 */ /* 0x000fe400078e0a13 */
[----:B------:R-:W-:-:S03]  /*1560*/  @!P2 IMAD R21, R19, 0x100000, R21 ;  /* 0x001000001315a824 */ /* 0x000fc600078e0215 */
[----:B------:R-:W-:Y:S01]  /*1570*/  @!P2 LEA R17, R16, 0x3ff00000, 0x14 ;  /* 0x3ff000001011a811 */ /* 0x000fe200078ea0ff */
[----:B------:R-:W-:-:S06]  /*1580*/  @!P2 IMAD.MOV.U32 R16, RZ, RZ, RZ ;  /* 0x000000ffff10a224 */ /* 0x000fcc00078e00ff */
[----:B------:R-:W-:-:S11]  /*1590*/  @!P2 DMUL R22, R20, R16 ;  /* 0x000000101416a228 */ /* 0x000fd60000000000 */
.L_x_53:
[----:B------:R-:W-:Y:S01]  /*15a0*/  DFMA R24, R24, R22, R22 ;  /* 0x000000161818722b */ /* 0x000fe20000000016 */
[----:B------:R-:W-:Y:S01]  /*15b0*/  IMAD.MOV.U32 R18, RZ, RZ, R0 ;  /* 0x000000ffff127224 */ /* 0x000fe200078e0000 */
[----:B------:R-:W-:Y:S01]  /*15c0*/  DSETP.NEU.AND P1, PT, |R22|, +INF , PT ;  /* 0x7ff000001600742a */ /* 0x000fe20003f2d200 */
[----:B------:R-:W-:-:S07]  /*15d0*/  IMAD.MOV.U32 R19, RZ, RZ, 0x0 ;  /* 0x00000000ff137424 */ /* 0x000fce00078e00ff */
[----:B------:R-:W-:Y:S02]  /*15e0*/  FSEL R16, R22, R24, !P1 ;  /* 0x0000001816107208 */ /* 0x000fe40004800000 */
[----:B------:R-:W-:Y:S01]  /*15f0*/  FSEL R22, R23, R25, !P1 ;  /* 0x0000001917167208 */ /* 0x000fe20004800000 */
[----:B------:R-:W-:Y:S06]  /*1600*/  RET.REL.NODEC R18 `(_Z8MatchingPfS_iPi) ;  /* 0xffffffe8127c7950 */ /* 0x000fec0003c3ffff */
.L_x_54:
        /* <DEDUP_REMOVED lines=15> */
.L_x_190:


//--------------------- .text._Z7NormalsPfPiiiiS_S_S_ --------------------------
	.section	.text._Z7NormalsPfPiiiiS_S_S_,"ax",@progbits
	.align	128
        .global         _Z7NormalsPfPiiiiS_S_S_
        .type           _Z7NormalsPfPiiiiS_S_S_,@function
        .size           _Z7NormalsPfPiiiiS_S_S_,(.L_x_194 - _Z7NormalsPfPiiiiS_S_S_)
        .other          _Z7NormalsPfPiiiiS_S_S_,@"STO_CUDA_ENTRY STV_DEFAULT"
_Z7NormalsPfPiiiiS_S_S_:
.text._Z7NormalsPfPiiiiS_S_S_:
[----:B------:R-:W0:Y:S01]  /*0000*/  LDC R1, c[0x0][0x37c] ;  /* 0x0000df00ff017b82 */ /* 0x000e220000000800 */
[----:B------:R-:W1:Y:S01]  /*0010*/  S2R R0, SR_TID.X ;  /* 0x0000000000007919 */ /* 0x000e620000002100 */
[----:B------:R-:W2:Y:S06]  /*0020*/  LDCU UR5, c[0x0][0x398] ;  /* 0x00007300ff0577ac */ /* 0x000eac0008000800 */
[----:B------:R-:W1:Y:S01]  /*0030*/  S2UR UR4, SR_CTAID.X ;  /* 0x00000000000479c3 */ /* 0x000e620000002500 */
[----:B0-----:R-:W-:Y:S01]  /*0040*/  IADD3 R1, PT, PT, R1, -0x28, RZ ;  /* 0xffffffd801017810 */ /* 0x001fe20007ffe0ff */
[----:B------:R-:W0:Y:S06]  /*0050*/  LDCU.64 UR10, c[0x0][0x358] ;  /* 0x00006b00ff0a77ac */ /* 0x000e2c0008000a00 */
[----:B------:R-:W1:Y:S01]  /*0060*/  LDC R23, c[0x0][0x360] ;  /* 0x0000d800ff177b82 */ /* 0x000e620000000800 */
[----:B--2---:R-:W-:Y:S01]  /*0070*/  UISETP.GE.AND UP0, UPT, UR5, 0x1, UPT ;  /* 0x000000010500788c */ /* 0x004fe2000bf06270 */
[----:B-1----:R-:W-:-:S08]  /*0080*/  IMAD R23, R23, UR4, R0 ;  /* 0x0000000417177c24 */ /* 0x002fd0000f8e0200 */
[----:B0-----:R-:W-:Y:S05]  /*0090*/  BRA.U !UP0, `(.L_x_55) ;  /* 0x0000001908ac7547 */ /* 0x001fea000b800000 */
[----:B------:R-:W0:Y:S01]  /*00a0*/  LDC.64 R24, c[0x0][0x3a0] ;  /* 0x0000e800ff187b82 */ /* 0x000e220000000a00 */
[----:B------:R-:W-:-:S04]  /*00b0*/  IMAD R3, R23, 0x3, RZ ;  /* 0x0000000317037824 */ /* 0x000fc800078e02ff */
[----:B0-----:R-:W-:-:S05]  /*00c0*/  IMAD.WIDE R24, R3, 0x4, R24 ;  /* 0x0000000403187825 */ /* 0x001fca00078e0218 */
[----:B------:R0:W5:Y:S04]  /*00d0*/  LDG.E R15, desc[UR10][R24.64] ;  /* 0x0000000a180f7981 */ /* 0x000168000c1e1900 */
[----:B------:R0:W5:Y:S04]  /*00e0*/  LDG.E R13, desc[UR10][R24.64+0x4] ;  /* 0x0000040a180d7981 */ /* 0x000168000c1e1900 */
[----:B------:R0:W5:Y:S01]  /*00f0*/  LDG.E R11, desc[UR10][R24.64+0x8] ;  /* 0x0000080a180b7981 */ /* 0x000162000c1e1900 */
[----:B------:R-:W-:Y:S02]  /*0100*/  UISETP.GE.U32.AND UP0, UPT, UR5, 0x4, UPT ;  /* 0x000000040500788c */ /* 0x000fe4000bf06070 */
[----:B------:R-:W-:Y:S01]  /*0110*/  I2FP.F32.U32 R12, UR5 ;  /* 0x00000005000c7c45 */ /* 0x000fe20008201000 */
[----:B------:R-:W-:Y:S01]  /*0120*/  ULOP3.LUT UR8, UR5, 0x3, URZ, 0xc0, !UPT ;  /* 0x0000000305087892 */ /* 0x000fe2000f8ec0ff */
[----:B------:R-:W-:-:S05]  /*0130*/  UMOV UR4, 0x1 ;  /* 0x0000000100047882 */ /* 0x000fca0000000000 */
[----:B0-----:R-:W-:Y:S06]  /*0140*/  BRA.U !UP0, `(.L_x_56) ;  /* 0x0000000d08a87547 */ /* 0x001fec000b800000 */
[----:B------:R-:W0:Y:S01]  /*0150*/  LDC R0, c[0x0][0x394] ;  /* 0x0000e500ff007b82 */ /* 0x000e220000000800 */
[----:B------:R-:W1:Y:S01]  /*0160*/  LDCU.64 UR6, c[0x0][0x388] ;  /* 0x00007100ff0677ac */ /* 0x000e620008000a00 */
[----:B------:R-:W-:-:S06]  /*0170*/  ULOP3.LUT UR4, UR5, 0x7ffffffc, URZ, 0xc0, !UPT ;  /* 0x7ffffffc05047892 */ /* 0x000fcc000f8ec0ff */
[----:B------:R-:W2:Y:S01]  /*0180*/  LDC.64 R20, c[0x0][0x380] ;  /* 0x0000e000ff147b82 */ /* 0x000ea20000000a00 */
[----:B------:R-:W-:-:S03]  /*0190*/  UIADD3 UR5, UPT, UPT, -UR4, URZ, URZ ;  /* 0x000000ff04057290 */ /* 0x000fc6000fffe1ff */
[----:B------:R-:W-:Y:S01]  /*01a0*/  UMOV UR4, URZ ;  /* 0x000000ff00047c82 */ /* 0x000fe20008000000 */
[----:B-1----:R-:W-:-:S04]  /*01b0*/  UIADD3 UR6, UP0, UPT, UR6, 0x8, URZ ;  /* 0x0000000806067890 */ /* 0x002fc8000ff1e0ff */
[----:B------:R-:W-:Y:S01]  /*01c0*/  UIADD3.X UR7, UPT, UPT, URZ, UR7, URZ, UP0, !UPT ;  /* 0x00000007ff077290 */ /* 0x000fe200087fe4ff */
[----:B0-----:R-:W-:-:S11]  /*01d0*/  IMAD R7, R23, R0, 0x1 ;  /* 0x0000000117077424 */ /* 0x001fd600078e0200 */
.L_x_81:
[----:B------:R-:W-:Y:S02]  /*01e0*/  MOV R4, UR6 ;  /* 0x0000000600047c02 */ /* 0x000fe40008000f00 */
[----:B------:R-:W-:-:S03]  /*01f0*/  MOV R5, UR7 ;  /* 0x0000000700057c02 */ /* 0x000fc60008000f00 */
[----:B------:R-:W-:-:S05]  /*0200*/  IMAD.WIDE R4, R7, 0x4, R4 ;  /* 0x0000000407047825 */ /* 0x000fca00078e0204 */
[----:B------:R-:W3:Y:S01]  /*0210*/  LDG.E R0, desc[UR10][R4.64+-0x8] ;  /* 0xfffff80a04007981 */ /* 0x000ee2000c1e1900 */
[----:B0-----:R-:W0:Y:S01]  /*0220*/  MUFU.RCP R3, R12 ;  /* 0x0000000c00037308 */ /* 0x001e220000001000 */
[----:B---3--:R-:W-:-:S04]  /*0230*/  IMAD R27, R0, 0x3, RZ ;  /* 0x00000003001b7824 */ /* 0x008fc800078e02ff */
[----:B--2---:R-:W-:-:S05]  /*0240*/  IMAD.WIDE R26, R27, 0x4, R20 ;  /* 0x000000041b1a7825 */ /* 0x004fca00078e0214 */
[----:B------:R-:W2:Y:S01]  /*0250*/  LDG.E R2, desc[UR10][R26.64] ;  /* 0x0000000a1a027981 */ /* 0x000ea2000c1e1900 */
[----:B0-----:R-:W-:Y:S01]  /*0260*/  FFMA R0, -R12, R3, 1 ;  /* 0x3f8000000c007423 */ /* 0x001fe20000000103 */
[----:B------:R-:W-:Y:S03]  /*0270*/  BSSY.RECONVERGENT B2, `(.L_x_57) ;  /* 0x000000b000027945 */ /* 0x000fe60003800200 */
[----:B------:R-:W-:Y:S01]  /*0280*/  FFMA R3, R3, R0, R3 ;  /* 0x0000000003037223 */ /* 0x000fe20000000003 */
[----:B--2---:R-:W0:Y:S03]  /*0290*/  FCHK P0, R2, R12 ;  /* 0x0000000c02007302 */ /* 0x004e260000000000 */
[----:B------:R-:W-:-:S04]  /*02a0*/  FFMA R0, R2, R3, RZ ;  /* 0x0000000302007223 */ /* 0x000fc800000000ff */
[----:B------:R-:W-:-:S04]  /*02b0*/  FFMA R6, -R12, R0, R2 ;  /* 0x000000000c067223 */ /* 0x000fc80000000102 */
[----:B------:R-:W-:Y:S01]  /*02c0*/  FFMA R0, R3, R6, R0 ;  /* 0x0000000603007223 */ /* 0x000fe20000000000 */
[----:B0-----:R-:W-:Y:S06]  /*02d0*/  @!P0 BRA `(.L_x_58) ;  /* 0x0000000000108947 */ /* 0x001fec0003800000 */
[----:B------:R-:W-:Y:S02]  /*02e0*/  MOV R3, R12 ;  /* 0x0000000c00037202 */ /* 0x000fe40000000f00 */
[----:B------:R-:W-:-:S07]  /*02f0*/  MOV R8, 0x310 ;  /* 0x0000031000087802 */ /* 0x000fce0000000f00 */
[----:B-----5:R-:W-:Y:S05]  /*0300*/  CALL.REL.NOINC `($__internal_5_$__cuda_sm3x_div_rn_noftz_f32_slowpath) ;  /* 0x0000003c00287944 */ /* 0x020fea0003c00000 */
[----:B------:R-:W-:-:S07]  /*0310*/  MOV R0, R2 ;  /* 0x0000000200007202 */ /* 0x000fce0000000f00 */
.L_x_58:
[----:B------:R-:W-:Y:S05]  /*0320*/  BSYNC.RECONVERGENT B2 ;  /* 0x0000000000027941 */ /* 0x000fea0003800200 */
.L_x_57:
[----:B-----5:R-:W-:-:S05]  /*0330*/  FADD R15, R0, R15 ;  /* 0x0000000f000f7221 */ /* 0x020fca0000000000 */
[----:B------:R0:W-:Y:S04]  /*0340*/  STG.E desc[UR10][R24.64], R15 ;  /* 0x0000000f18007986 */ /* 0x0001e8000c10190a */
[----:B------:R-:W2:Y:S01]  /*0350*/  LDG.E R9, desc[UR10][R26.64+0x4] ;  /* 0x0000040a1a097981 */ /* 0x000ea2000c1e1900 */
[----:B------:R-:W1:Y:S01]  /*0360*/  MUFU.RCP R3, R12 ;  /* 0x0000000c00037308 */ /* 0x000e620000001000 */
[----:B------:R-:W-:Y:S01]  /*0370*/  BSSY.RECONVERGENT B2, `(.L_x_59) ;  /* 0x000000c000027945 */ /* 0x000fe20003800200 */
[----:B-1----:R-:W-:-:S04]  /*0380*/  FFMA R0, -R12, R3, 1 ;  /* 0x3f8000000c007423 */ /* 0x002fc80000000103 */
[----:B------:R-:W-:Y:S02]  /*0390*/  FFMA R0, R3, R0, R3 ;  /* 0x0000000003007223 */ /* 0x000fe40000000003 */
[----:B--2---:R-:W1:Y:S02]  /*03a0*/  FCHK P0, R9, R12 ;  /* 0x0000000c09007302 */ /* 0x004e640000000000 */
[----:B------:R-:W-:-:S04]  /*03b0*/  FFMA R3, R0, R9, RZ ;  /* 0x0000000900037223 */ /* 0x000fc800000000ff */
[----:B------:R-:W-:-:S04]  /*03c0*/  FFMA R2, -R12, R3, R9 ;  /* 0x000000030c027223 */ /* 0x000fc80000000109 */
[----:B------:R-:W-:Y:S01]  /*03d0*/  FFMA R2, R0, R2, R3 ;  /* 0x0000000200027223 */ /* 0x000fe20000000003 */
[----:B01----:R-:W-:Y:S06]  /*03e0*/  @!P0 BRA `(.L_x_60) ;  /* 0x0000000000108947 */ /* 0x003fec0003800000 */
[----:B------:R-:W-:Y:S02]  /*03f0*/  MOV R2, R9 ;  /* 0x0000000900027202 */ /* 0x000fe40000000f00 */
[----:B------:R-:W-:Y:S02]  /*0400*/  MOV R3, R12 ;  /* 0x0000000c00037202 */ /* 0x000fe40000000f00 */
[----:B------:R-:W-:-:S07]  /*0410*/  MOV R8, 0x430 ;  /* 0x0000043000087802 */ /* 0x000fce0000000f00 */
[----:B------:R-:W-:Y:S05]  /*0420*/  CALL.REL.NOINC `($__internal_5_$__cuda_sm3x_div_rn_noftz_f32_slowpath) ;  /* 0x0000003800e07944 */ /* 0x000fea0003c00000 */
.L_x_60:
[----:B------:R-:W-:Y:S05]  /*0430*/  BSYNC.RECONVERGENT B2 ;  /* 0x0000000000027941 */ /* 0x000fea0003800200 */
.L_x_59:
[----:B------:R-:W-:-:S05]  /*0440*/  FADD R13, R2, R13 ;  /* 0x0000000d020d7221 */ /* 0x000fca0000000000 */
        /* <DEDUP_REMOVED lines=15> */
.L_x_62:
[----:B------:R-:W-:Y:S05]  /*0540*/  BSYNC.RECONVERGENT B2 ;  /* 0x0000000000027941 */ /* 0x000fea0003800200 */
.L_x_61:
[----:B------:R-:W-:-:S05]  /*0550*/  FADD R11, R2, R11 ;  /* 0x0000000b020b7221 */ /* 0x000fca0000000000 */
[----:B------:R0:W-:Y:S04]  /*0560*/  STG.E desc[UR10][R24.64+0x8], R11 ;  /* 0x0000080b18007986 */ /* 0x0001e8000c10190a */
[----:B------:R-:W2:Y:S01]  /*0570*/  LDG.E R0, desc[UR10][R4.64+-0x4] ;  /* 0xfffffc0a04007981 */ /* 0x000ea2000c1e1900 */
[----:B------:R-:W1:Y:S01]  /*0580*/  MUFU.RCP R3, R12 ;  /* 0x0000000c00037308 */ /* 0x000e620000001000 */
[----:B--2---:R-:W-:-:S04]  /*0590*/  IMAD R27, R0, 0x3, RZ ;  /* 0x00000003001b7824 */ /* 0x004fc800078e02ff */
[----:B------:R-:W-:-:S05]  /*05a0*/  IMAD.WIDE R26, R27, 0x4, R20 ;  /* 0x000000041b1a7825 */ /* 0x000fca00078e0214 */
[----:B------:R-:W2:Y:S01]  /*05b0*/  LDG.E R9, desc[UR10][R26.64] ;  /* 0x0000000a1a097981 */ /* 0x000ea2000c1e1900 */
[----:B-1----:R-:W-:Y:S01]  /*05c0*/  FFMA R0, -R12, R3, 1 ;  /* 0x3f8000000c007423 */ /* 0x002fe20000000103 */
[----:B------:R-:W-:Y:S03]  /*05d0*/  BSSY.RECONVERGENT B2, `(.L_x_63) ;  /* 0x000000b000027945 */ /* 0x000fe60003800200 */
[----:B------:R-:W-:Y:S01]  /*05e0*/  FFMA R0, R3, R0, R3 ;  /* 0x0000000003007223 */ /* 0x000fe20000000003 */
[----:B--2---:R-:W1:Y:S03]  /*05f0*/  FCHK P0, R9, R12 ;  /* 0x0000000c09007302 */ /* 0x004e660000000000 */
        /* <DEDUP_REMOVED lines=8> */
.L_x_64:
[----:B------:R-:W-:Y:S05]  /*0680*/  BSYNC.RECONVERGENT B2 ;  /* 0x0000000000027941 */ /* 0x000fea0003800200 */
.L_x_63:
        /* <DEDUP_REMOVED lines=12> */
[----:B------:R-:W-:Y:S01]  /*0750*/  IMAD.MOV.U32 R2, RZ, RZ, R9 ;  /* 0x000000ffff027224 */ /* 0x000fe200078e0009 */
[----:B------:R-:W-:Y:S02]  /*0760*/  MOV R3, R12 ;  /* 0x0000000c00037202 */ /* 0x000fe40000000f00 */
[----:B------:R-:W-:-:S07]  /*0770*/  MOV R8, 0x790 ;  /* 0x0000079000087802 */ /* 0x000fce0000000f00 */
[----:B------:R-:W-:Y:S05]  /*0780*/  CALL.REL.NOINC `($__internal_5_$__cuda_sm3x_div_rn_noftz_f32_slowpath) ;  /* 0x0000003800087944 */ /* 0x000fea0003c00000 */
.L_x_66:
[----:B------:R-:W-:Y:S05]  /*0790*/  BSYNC.RECONVERGENT B2 ;  /* 0x0000000000027941 */ /* 0x000fea0003800200 */
.L_x_65:
        /* <DEDUP_REMOVED lines=16> */
.L_x_68:
[----:B------:R-:W-:Y:S05]  /*08a0*/  BSYNC.RECONVERGENT B2 ;  /* 0x0000000000027941 */ /* 0x000fea0003800200 */
.L_x_67:
        /* <DEDUP_REMOVED lines=19> */
.L_x_70:
[----:B------:R-:W-:Y:S05]  /*09e0*/  BSYNC.RECONVERGENT B2 ;  /* 0x0000000000027941 */ /* 0x000fea0003800200 */
.L_x_69:
        /* <DEDUP_REMOVED lines=16> */
.L_x_72:
[----:B------:R-:W-:Y:S05]  /*0af0*/  BSYNC.RECONVERGENT B2 ;  /* 0x0000000000027941 */ /* 0x000fea0003800200 */
.L_x_71:
        /* <DEDUP_REMOVED lines=16> */
.L_x_74:
[----:B------:R-:W-:Y:S05]  /*0c00*/  BSYNC.RECONVERGENT B2 ;  /* 0x0000000000027941 */ /* 0x000fea0003800200 */
.L_x_73:
        /* <DEDUP_REMOVED lines=15> */
[----:B------:R-:W-:Y:S01]  /*0d00*/  MOV R2, R9 ;  /* 0x0000000900027202 */ /* 0x000fe20000000f00 */
[----:B------:R-:W-:Y:S01]  /*0d10*/  IMAD.MOV.U32 R3, RZ, RZ, R12 ;  /* 0x000000ffff037224 */ /* 0x000fe200078e000c */
[----:B------:R-:W-:-:S07]  /*0d20*/  MOV R8, 0xd40 ;  /* 0x00000d4000087802 */ /* 0x000fce0000000f00 */
[----:B------:R-:W-:Y:S05]  /*0d30*/  CALL.REL.NOINC `($__internal_5_$__cuda_sm3x_div_rn_noftz_f32_slowpath) ;  /* 0x00000030009c7944 */ /* 0x000fea0003c00000 */
.L_x_76:
[----:B------:R-:W-:Y:S05]  /*0d40*/  BSYNC.RECONVERGENT B2 ;  /* 0x0000000000027941 */ /* 0x000fea0003800200 */
.L_x_75:
        /* <DEDUP_REMOVED lines=16> */
.L_x_78:
[----:B------:R-:W-:Y:S05]  /*0e50*/  BSYNC.RECONVERGENT B2 ;  /* 0x0000000000027941 */ /* 0x000fea0003800200 */
.L_x_77:
        /* <DEDUP_REMOVED lines=16> */
.L_x_80:
[----:B------:R-:W-:Y:S05]  /*0f60*/  BSYNC.RECONVERGENT B2 ;  /* 0x0000000000027941 */ /* 0x000fea0003800200 */
.L_x_79:
[----:B------:R-:W-:Y:S01]  /*0f70*/  FADD R11, R11, R2 ;  /* 0x000000020b0b7221 */ /* 0x000fe20000000000 */
[----:B------:R-:W-:Y:S01]  /*0f80*/  UIADD3 UR5, UPT, UPT, UR5, 0x4, URZ ;  /* 0x0000000405057890 */ /* 0x000fe2000fffe0ff */
[----:B------:R-:W-:Y:S01]  /*0f90*/  IADD3 R7, PT, PT, R7, 0x4, RZ ;  /* 0x0000000407077810 */ /* 0x000fe20007ffe0ff */
[----:B------:R-:W-:Y:S02]  /*0fa0*/  UIADD3 UR4, UPT, UPT, UR4, 0x4, URZ ;  /* 0x0000000404047890 */ /* 0x000fe4000fffe0ff */
[----:B------:R0:W-:Y:S01]  /*0fb0*/  STG.E desc[UR10][R24.64+0x8], R11 ;  /* 0x0000080b18007986 */ /* 0x0001e2000c10190a */
[----:B------:R-:W-:-:S09]  /*0fc0*/  UISETP.NE.AND UP0, UPT, UR5, URZ, UPT ;  /* 0x000000ff0500728c */ /* 0x000fd2000bf05270 */
[----:B------:R-:W-:Y:S05]  /*0fd0*/  BRA.U UP0, `(.L_x_81) ;  /* 0xfffffff100807547 */ /* 0x000fea000b83ffff */
[----:B------:R-:W-:-:S12]  /*0fe0*/  UIADD3 UR4, UPT, UPT, UR4, 0x1, URZ ;  /* 0x0000000104047890 */ /* 0x000fd8000fffe0ff */
.L_x_56:
[----:B------:R-:W-:-:S09]  /*0ff0*/  UISETP.NE.AND UP0, UPT, UR8, URZ, UPT ;  /* 0x000000ff0800728c */ /* 0x000fd2000bf05270 */
[----:B------:R-:W-:Y:S05]  /*1000*/  BRA.U !UP0, `(.L_x_55) ;  /* 0x0000000908d07547 */ /* 0x000fea000b800000 */
[----:B------:R-:W-:-:S09]  /*1010*/  UISETP.NE.AND UP0, UPT, UR8, 0x1, UPT ;  /* 0x000000010800788c */ /* 0x000fd2000bf05270 */
[----:B------:R-:W-:Y:S05]  /*1020*/  BRA.U !UP0, `(.L_x_82) ;  /* 0x0000000508cc7547 */ /* 0x000fea000b800000 */
[----:B------:R-:W1:Y:S08]  /*1030*/  LDC R0, c[0x0][0x394] ;  /* 0x0000e500ff007b82 */ /* 0x000e700000000800 */
[----:B------:R-:W2:Y:S08]  /*1040*/  LDC.64 R4, c[0x0][0x388] ;  /* 0x0000e200ff047b82 */ /* 0x000eb00000000a00 */
[----:B------:R-:W3:Y:S01]  /*1050*/  LDC.64 R6, c[0x0][0x380] ;  /* 0x0000e000ff067b82 */ /* 0x000ee20000000a00 */
[----:B-1----:R-:W-:-:S04]  /*1060*/  IMAD R3, R23, R0, UR4 ;  /* 0x0000000417037e24 */ /* 0x002fc8000f8e0200 */
[----:B--2---:R-:W-:-:S05]  /*1070*/  IMAD.WIDE R4, R3, 0x4, R4 ;  /* 0x0000000403047825 */ /* 0x004fca00078e0204 */
[----:B------:R-:W2:Y:S02]  /*1080*/  LDG.E R0, desc[UR10][R4.64] ;  /* 0x0000000a04007981 */ /* 0x000ea4000c1e1900 */
[----:B--2---:R-:W-:-:S04]  /*1090*/  IMAD R3, R0, 0x3, RZ ;  /* 0x0000000300037824 */ /* 0x004fc800078e02ff */
[----:B---3--:R-:W-:-:S05]  /*10a0*/  IMAD.WIDE R6, R3, 0x4, R6 ;  /* 0x0000000403067825 */ /* 0x008fca00078e0206 */
        /* <DEDUP_REMOVED lines=9> */
[----:B-1----:R-:W-:Y:S06]  /*1140*/  @!P0 BRA `(.L_x_84) ;  /* 0x0000000000108947 */ /* 0x002fec0003800000 */
[----:B------:R-:W-:Y:S02]  /*1150*/  MOV R2, R9 ;  /* 0x0000000900027202 */ /* 0x000fe40000000f00 */
[----:B------:R-:W-:Y:S02]  /*1160*/  MOV R3, R12 ;  /* 0x0000000c00037202 */ /* 0x000fe40000000f00 */
[----:B------:R-:W-:-:S07]  /*1170*/  MOV R8, 0x1190 ;  /* 0x0000119000087802 */ /* 0x000fce0000000f00 */
[----:B0----5:R-:W-:Y:S05]  /*1180*/  CALL.REL.NOINC `($__internal_5_$__cuda_sm3x_div_rn_noftz_f32_slowpath) ;  /* 0x0000002c00887944 */ /* 0x021fea0003c00000 */
.L_x_84:
[----:B------:R-:W-:Y:S05]  /*1190*/  BSYNC.RECONVERGENT B2 ;  /* 0x0000000000027941 */ /* 0x000fea0003800200 */
.L_x_83:
[----:B-----5:R-:W-:-:S05]  /*11a0*/  FADD R15, R15, R2 ;  /* 0x000000020f0f7221 */ /* 0x020fca0000000000 */
[----:B------:R1:W-:Y:S04]  /*11b0*/  STG.E desc[UR10][R24.64], R15 ;  /* 0x0000000f18007986 */ /* 0x0003e8000c10190a */
[----:B------:R-:W2:Y:S01]  /*11c0*/  LDG.E R9, desc[UR10][R6.64+0x4] ;  /* 0x0000040a06097981 */ /* 0x000ea2000c1e1900 */
[----:B------:R-:W3:Y:S01]  /*11d0*/  MUFU.RCP R3, R12 ;  /* 0x0000000c00037308 */ /* 0x000ee20000001000 */
[----:B------:R-:W-:Y:S01]  /*11e0*/  BSSY.RECONVERGENT B2, `(.L_x_85) ;  /* 0x000000c000027945 */ /* 0x000fe20003800200 */
[----:B---3--:R-:W-:-:S04]  /*11f0*/  FFMA R0, -R12, R3, 1 ;  /* 0x3f8000000c007423 */ /* 0x008fc80000000103 */
[----:B------:R-:W-:Y:S02]  /*1200*/  FFMA R0, R3, R0, R3 ;  /* 0x0000000003007223 */ /* 0x000fe40000000003 */
[----:B--2---:R-:W2:Y:S02]  /*1210*/  FCHK P0, R9, R12 ;  /* 0x0000000c09007302 */ /* 0x004ea40000000000 */
[----:B------:R-:W-:-:S04]  /*1220*/  FFMA R3, R0, R9, RZ ;  /* 0x0000000900037223 */ /* 0x000fc800000000ff */
[----:B------:R-:W-:-:S04]  /*1230*/  FFMA R2, -R12, R3, R9 ;  /* 0x000000030c027223 */ /* 0x000fc80000000109 */
[----:B------:R-:W-:Y:S01]  /*1240*/  FFMA R2, R0, R2, R3 ;  /* 0x0000000200027223 */ /* 0x000fe20000000003 */
[----:B-12---:R-:W-:Y:S06]  /*1250*/  @!P0 BRA `(.L_x_86) ;  /* 0x0000000000108947 */ /* 0x006fec0003800000 */
[----:B------:R-:W-:Y:S02]  /*1260*/  MOV R2, R9 ;  /* 0x0000000900027202 */ /* 0x000fe40000000f00 */
[----:B------:R-:W-:Y:S02]  /*1270*/  MOV R3, R12 ;  /* 0x0000000c00037202 */ /* 0x000fe40000000f00 */
[----:B------:R-:W-:-:S07]  /*1280*/  MOV R8, 0x12a0 ;  /* 0x000012a000087802 */ /* 0x000fce0000000f00 */
[----:B0-----:R-:W-:Y:S05]  /*1290*/  CALL.REL.NOINC `($__internal_5_$__cuda_sm3x_div_rn_noftz_f32_slowpath) ;  /* 0x0000002c00447944 */ /* 0x001fea0003c00000 */
.L_x_86:
[----:B------:R-:W-:Y:S05]  /*12a0*/  BSYNC.RECONVERGENT B2 ;  /* 0x0000000000027941 */ /* 0x000fea0003800200 */
.L_x_85:
[----:B------:R-:W-:-:S05]  /*12b0*/  FADD R13, R13, R2 ;  /* 0x000000020d0d7221 */ /* 0x000fca0000000000 */
        /* <DEDUP_REMOVED lines=11> */
[----:B------:R-:W-:Y:S01]  /*1370*/  MOV R2, R7 ;  /* 0x0000000700027202 */ /* 0x000fe20000000f00 */
[----:B------:R-:W-:Y:S01]  /*1380*/  IMAD.MOV.U32 R3, RZ, RZ, R12 ;  /* 0x000000ffff037224 */ /* 0x000fe200078e000c */
[----:B------:R-:W-:-:S07]  /*1390*/  MOV R8, 0x13b0 ;  /* 0x000013b000087802 */ /* 0x000fce0000000f00 */
[----:B0-----:R-:W-:Y:S05]  /*13a0*/  CALL.REL.NOINC `($__internal_5_$__cuda_sm3x_div_rn_noftz_f32_slowpath) ;  /* 0x0000002c00007944 */ /* 0x001fea0003c00000 */
.L_x_88:
[----:B------:R-:W-:Y:S05]  /*13b0*/  BSYNC.RECONVERGENT B2 ;  /* 0x0000000000027941 */ /* 0x000fea0003800200 */
.L_x_87:
[----:B0-----:R-:W-:Y:S01]  /*13c0*/  FADD R11, R11, R2 ;  /* 0x000000020b0b7221 */ /* 0x001fe20000000000 */
[----:B------:R-:W0:Y:S04]  /*13d0*/  LDC.64 R6, c[0x0][0x380] ;  /* 0x0000e000ff067b82 */ /* 0x000e280000000a00 */
[----:B------:R1:W-:Y:S04]  /*13e0*/  STG.E desc[UR10][R24.64+0x8], R11 ;  /* 0x0000080b18007986 */ /* 0x0003e8000c10190a */
[----:B------:R-:W2:Y:S02]  /*13f0*/  LDG.E R4, desc[UR10][R4.64+0x4] ;  /* 0x0000040a04047981 */ /* 0x000ea4000c1e1900 */
[----:B--2---:R-:W-:-:S04]  /*1400*/  IMAD R3, R4, 0x3, RZ ;  /* 0x0000000304037824 */ /* 0x004fc800078e02ff */
[----:B0-----:R-:W-:-:S05]  /*1410*/  IMAD.WIDE R6, R3, 0x4, R6 ;  /* 0x0000000403067825 */ /* 0x001fca00078e0206 */
[----:B------:R-:W2:Y:S01]  /*1420*/  LDG.E R9, desc[UR10][R6.64] ;  /* 0x0000000a06097981 */ /* 0x000ea2000c1e1900 */
[----:B------:R-:W0:Y:S01]  /*1430*/  MUFU.RCP R3, R12 ;  /* 0x0000000c00037308 */ /* 0x000e220000001000 */
[----:B------:R-:W-:Y:S01]  /*1440*/  BSSY.RECONVERGENT B2, `(.L_x_89) ;  /* 0x000000c000027945 */ /* 0x000fe20003800200 */
[----:B0-----:R-:W-:-:S04]  /*1450*/  FFMA R0, -R12, R3, 1 ;  /* 0x3f8000000c007423 */ /* 0x001fc80000000103 */
[----:B------:R-:W-:Y:S02]  /*1460*/  FFMA R0, R3, R0, R3 ;  /* 0x0000000003007223 */ /* 0x000fe40000000003 */
[----:B--2---:R-:W0:Y:S02]  /*1470*/  FCHK P0, R9, R12 ;  /* 0x0000000c09007302 */ /* 0x004e240000000000 */
        /* <DEDUP_REMOVED lines=8> */
.L_x_90:
[----:B------:R-:W-:Y:S05]  /*1500*/  BSYNC.RECONVERGENT B2 ;  /* 0x0000000000027941 */ /* 0x000fea0003800200 */
.L_x_89:
        /* <DEDUP_REMOVED lines=16> */
.L_x_92:
[----:B------:R-:W-:Y:S05]  /*1610*/  BSYNC.RECONVERGENT B2 ;  /* 0x0000000000027941 */ /* 0x000fea0003800200 */
.L_x_91:
        /* <DEDUP_REMOVED lines=16> */
.L_x_94:
[----:B------:R-:W-:Y:S05]  /*1720*/  BSYNC.RECONVERGENT B2 ;  /* 0x0000000000027941 */ /* 0x000fea0003800200 */
.L_x_93:
[----:B------:R-:W-:Y:S01]  /*1730*/  FADD R11, R11, R2 ;  /* 0x000000020b0b7221 */ /* 0x000fe20000000000 */
[----:B------:R-:W-:-:S04]  /*1740*/  UIADD3 UR4, UPT, UPT, UR4, 0x2, URZ ;  /* 0x0000000204047890 */ /* 0x000fc8000fffe0ff */
[----:B------:R1:W-:Y:S08]  /*1750*/  STG.E desc[UR10][R24.64+0x8], R11 ;  /* 0x0000080b18007986 */ /* 0x0003f0000c10190a */
.L_x_82:
[----:B------:R-:W2:Y:S02]  /*1760*/  LDCU UR5, c[0x0][0x398] ;  /* 0x00007300ff0577ac */ /* 0x000ea40008000800 */
[----:B--2---:R-:W-:-:S04]  /*1770*/  ULOP3.LUT UR5, UR5, 0x1, URZ, 0xc0, !UPT ;  /* 0x0000000105057892 */ /* 0x004fc8000f8ec0ff */
[----:B------:R-:W-:-:S09]  /*1780*/  UISETP.NE.U32.AND UP0, UPT, UR5, 0x1, UPT ;  /* 0x000000010500788c */ /* 0x000fd2000bf05070 */
[----:B------:R-:W-:Y:S05]  /*1790*/  BRA.U UP0, `(.L_x_55) ;  /* 0x0000000100ec7547 */ /* 0x000fea000b800000 */
[----:B------:R-:W2:Y:S08]  /*17a0*/  LDC R0, c[0x0][0x394] ;  /* 0x0000e500ff007b82 */ /* 0x000eb00000000800 */
[----:B------:R-:W3:Y:S01]  /*17b0*/  LDC.64 R2, c[0x0][0x388] ;  /* 0x0000e200ff027b82 */ /* 0x000ee20000000a00 */
[----:B--2---:R-:W-:-:S04]  /*17c0*/  IMAD R5, R23, R0, UR4 ;  /* 0x0000000417057e24 */ /* 0x004fc8000f8e0200 */
[----:B---3--:R-:W-:-:S03]  /*17d0*/  IMAD.WIDE R2, R5, 0x4, R2 ;  /* 0x0000000405027825 */ /* 0x008fc600078e0202 */
[----:B------:R-:W2:Y:S03]  /*17e0*/  LDC.64 R4, c[0x0][0x380] ;  /* 0x0000e000ff047b82 */ /* 0x000ea60000000a00 */
[----:B------:R-:W3:Y:S02]  /*17f0*/  LDG.E R2, desc[UR10][R2.64] ;  /* 0x0000000a02027981 */ /* 0x000ee4000c1e1900 */
[----:B---3--:R-:W-:-:S04]  /*1800*/  IMAD R7, R2, 0x3, RZ ;  /* 0x0000000302077824 */ /* 0x008fc800078e02ff */
[----:B--2---:R-:W-:-:S05]  /*1810*/  IMAD.WIDE R4, R7, 0x4, R4 ;  /* 0x0000000407047825 */ /* 0x004fca00078e0204 */
        /* <DEDUP_REMOVED lines=9> */
[----:B--2---:R-:W-:Y:S06]  /*18b0*/  @!P0 BRA `(.L_x_96) ;  /* 0x0000000000108947 */ /* 0x004fec0003800000 */
[----:B------:R-:W-:Y:S02]  /*18c0*/  MOV R2, R9 ;  /* 0x0000000900027202 */ /* 0x000fe40000000f00 */
[----:B------:R-:W-:Y:S02]  /*18d0*/  MOV R3, R12 ;  /* 0x0000000c00037202 */ /* 0x000fe40000000f00 */
[----:B------:R-:W-:-:S07]  /*18e0*/  MOV R8, 0x1900 ;  /* 0x0000190000087802 */ /* 0x000fce0000000f00 */
[----:B01---5:R-:W-:Y:S05]  /*18f0*/  CALL.REL.NOINC `($__internal_5_$__cuda_sm3x_div_rn_noftz_f32_slowpath) ;  /* 0x0000002400ac7944 */ /* 0x023fea0003c00000 */
.L_x_96:
[----:B------:R-:W-:Y:S05]  /*1900*/  BSYNC.RECONVERGENT B2 ;  /* 0x0000000000027941 */ /* 0x000fea0003800200 */
.L_x_95:
[----:B-----5:R-:W-:-:S05]  /*1910*/  FADD R15, R2, R15 ;  /* 0x0000000f020f7221 */ /* 0x020fca0000000000 */
[----:B------:R2:W-:Y:S04]  /*1920*/  STG.E desc[UR10][R24.64], R15 ;  /* 0x0000000f18007986 */ /* 0x0005e8000c10190a */
[----:B------:R-:W3:Y:S01]  /*1930*/  LDG.E R7, desc[UR10][R4.64+0x4] ;  /* 0x0000040a04077981 */ /* 0x000ee2000c1e1900 */
[----:B------:R-:W4:Y:S01]  /*1940*/  MUFU.RCP R3, R12 ;  /* 0x0000000c00037308 */ /* 0x000f220000001000 */
[----:B------:R-:W-:Y:S01]  /*1950*/  BSSY.RECONVERGENT B2, `(.L_x_97) ;  /* 0x000000c000027945 */ /* 0x000fe20003800200 */
[----:B----4-:R-:W-:-:S04]  /*1960*/  FFMA R0, -R12, R3, 1 ;  /* 0x3f8000000c007423 */ /* 0x010fc80000000103 */
[----:B------:R-:W-:Y:S02]  /*1970*/  FFMA R0, R3, R0, R3 ;  /* 0x0000000003007223 */ /* 0x000fe40000000003 */
[----:B---3--:R-:W3:Y:S02]  /*1980*/  FCHK P0, R7, R12 ;  /* 0x0000000c07007302 */ /* 0x008ee40000000000 */
[----:B------:R-:W-:-:S04]  /*1990*/  FFMA R3, R0, R7, RZ ;  /* 0x0000000700037223 */ /* 0x000fc800000000ff */
[----:B------:R-:W-:-:S04]  /*19a0*/  FFMA R2, -R12, R3, R7 ;  /* 0x000000030c027223 */ /* 0x000fc80000000107 */
[----:B------:R-:W-:Y:S01]  /*19b0*/  FFMA R2, R0, R2, R3 ;  /* 0x0000000200027223 */ /* 0x000fe20000000003 */
[----:B--23--:R-:W-:Y:S06]  /*19c0*/  @!P0 BRA `(.L_x_98) ;  /* 0x0000000000108947 */ /* 0x00cfec0003800000 */
[----:B------:R-:W-:Y:S02]  /*19d0*/  MOV R2, R7 ;  /* 0x0000000700027202 */ /* 0x000fe40000000f00 */
[----:B------:R-:W-:Y:S02]  /*19e0*/  MOV R3, R12 ;  /* 0x0000000c00037202 */ /* 0x000fe40000000f00 */
[----:B------:R-:W-:-:S07]  /*19f0*/  MOV R8, 0x1a10 ;  /* 0x00001a1000087802 */ /* 0x000fce0000000f00 */
[----:B01----:R-:W-:Y:S05]  /*1a00*/  CALL.REL.NOINC `($__internal_5_$__cuda_sm3x_div_rn_noftz_f32_slowpath) ;  /* 0x0000002400687944 */ /* 0x003fea0003c00000 */
.L_x_98:
[----:B------:R-:W-:Y:S05]  /*1a10*/  BSYNC.RECONVERGENT B2 ;  /* 0x0000000000027941 */ /* 0x000fea0003800200 */
.L_x_97:
[----:B------:R-:W-:-:S05]  /*1a20*/  FADD R13, R2, R13 ;  /* 0x0000000d020d7221 */ /* 0x000fca0000000000 */
        /* <DEDUP_REMOVED lines=11> */
[----:B------:R-:W-:Y:S01]  /*1ae0*/  IMAD.MOV.U32 R2, RZ, RZ, R5 ;  /* 0x000000ffff027224 */ /* 0x000fe200078e0005 */
[----:B------:R-:W-:Y:S02]  /*1af0*/  MOV R3, R12 ;  /* 0x0000000c00037202 */ /* 0x000fe40000000f00 */
[----:B------:R-:W-:-:S07]  /*1b00*/  MOV R8, 0x1b20 ;  /* 0x00001b2000087802 */ /* 0x000fce0000000f00 */
[----:B01----:R-:W-:Y:S05]  /*1b10*/  CALL.REL.NOINC `($__internal_5_$__cuda_sm3x_div_rn_noftz_f32_slowpath) ;  /* 0x0000002400247944 */ /* 0x003fea0003c00000 */
.L_x_100:
[----:B------:R-:W-:Y:S05]  /*1b20*/  BSYNC.RECONVERGENT B2 ;  /* 0x0000000000027941 */ /* 0x000fea0003800200 */
.L_x_99:
[----:B01----:R-:W-:-:S05]  /*1b30*/  FADD R11, R2, R11 ;  /* 0x0000000b020b7221 */ /* 0x003fca0000000000 */
[----:B------:R2:W-:Y:S02]  /*1b40*/  STG.E desc[UR10][R24.64+0x8], R11 ;  /* 0x0000080b18007986 */ /* 0x0005e4000c10190a */
.L_x_55:
[----:B------:R-:W3:Y:S02]  /*1b50*/  LDCU UR6, c[0x0][0x398] ;  /* 0x00007300ff0677ac */ /* 0x000ee40008000800 */
[----:B---3--:R-:W-:Y:S01]  /*1b60*/  UISETP.GE.AND UP0, UPT, UR6, 0x1, UPT ;  /* 0x000000010600788c */ /* 0x008fe2000bf06270 */
[----:B------:R-:W-:Y:S08]  /*1b70*/  BAR.SYNC.DEFER_BLOCKING 0x0 ;  /* 0x0000000000007b1d */ /* 0x000ff00000010000 */
[----:B------:R-:W-:Y:S05]  /*1b80*/  BRA.U !UP0, `(.L_x_101) ;  /* 0x0000000908a07547 */ /* 0x000fea000b800000 */
[----:B------:R-:W3:Y:S01]  /*1b90*/  LDC.64 R2, c[0x0][0x3a8] ;  /* 0x0000ea00ff027b82 */ /* 0x000ee20000000a00 */
[----:B------:R-:W-:Y:S01]  /*1ba0*/  UISETP.NE.AND UP0, UPT, UR6, 0x1, UPT ;  /* 0x000000010600788c */ /* 0x000fe2000bf05270 */
[----:B------:R-:W-:Y:S01]  /*1bb0*/  IMAD R5, R23, 0x9, RZ ;  /* 0x0000000917057824 */ /* 0x000fe200078e02ff */
[----:B------:R-:W-:-:S03]  /*1bc0*/  UMOV UR4, 0x1 ;  /* 0x0000000100047882 */ /* 0x000fc60000000000 */
[----:B---3--:R-:W-:-:S04]  /*1bd0*/  IMAD.WIDE R2, R5, 0x4, R2 ;  /* 0x0000000405027825 */ /* 0x008fc800078e0202 */
[----:B------:R-:W-:Y:S05]  /*1be0*/  BRA.U !UP0, `(.L_x_102) ;  /* 0x0000000508a47547 */ /* 0x000fea000b800000 */
[----:B------:R3:W5:Y:S01]  /*1bf0*/  LDG.E R21, desc[UR10][R2.64] ;  /* 0x0000000a02157981 */ /* 0x000762000c1e1900 */
[----:B------:R-:W4:Y:S03]  /*1c00*/  LDC R0, c[0x0][0x394] ;  /* 0x0000e500ff007b82 */ /* 0x000f260000000800 */
[----:B------:R3:W5:Y:S04]  /*1c10*/  LDG.E R19, desc[UR10][R2.64+0x4] ;  /* 0x0000040a02137981 */ /* 0x000768000c1e1900 */
[----:B-----5:R3:W5:Y:S04]  /*1c20*/  LDG.E R13, desc[UR10][R2.64+0x8] ;  /* 0x0000080a020d7981 */ /* 0x020768000c1e1900 */
[----:B------:R3:W5:Y:S04]  /*1c30*/  LDG.E R15, desc[UR10][R2.64+0x10] ;  /* 0x0000100a020f7981 */ /* 0x000768000c1e1900 */
[----:B------:R3:W5:Y:S04]  /*1c40*/  LDG.E R17, desc[UR10][R2.64+0x14] ;  /* 0x0000140a02117981 */ /* 0x000768000c1e1900 */
[----:B012---:R3:W5:Y:S01]  /*1c50*/  LDG.E R25, desc[UR10][R2.64+0x20] ;  /* 0x0000200a02197981 */ /* 0x007762000c1e1900 */
[----:B------:R-:W-:Y:S01]  /*1c60*/  ULOP3.LUT UR4, UR6, 0x7ffffffe, URZ, 0xc0, !UPT ;  /* 0x7ffffffe06047892 */ /* 0x000fe2000f8ec0ff */
[----:B----4-:R-:W-:-:S03]  /*1c70*/  IMAD R0, R23, R0, 0x1 ;  /* 0x0000000117007424 */ /* 0x010fc600078e0200 */
[----:B------:R-:W-:-:S03]  /*1c80*/  UIADD3 UR5, UPT, UPT, -UR4, URZ, URZ ;  /* 0x000000ff04057290 */ /* 0x000fc6000fffe1ff */
[----:B---3--:R-:W-:-:S09]  /*1c90*/  UMOV UR4, URZ ;  /* 0x000000ff00047c82 */ /* 0x008fd20008000000 */
.L_x_103:
[----:B0-----:R-:W0:Y:S08]  /*1ca0*/  LDC.64 R8, c[0x0][0x388] ;  /* 0x0000e200ff087b82 */ /* 0x001e300000000a00 */
[----:B------:R-:W1:Y:S01]  /*1cb0*/  LDC.64 R10, c[0x0][0x380] ;  /* 0x0000e000ff0a7b82 */ /* 0x000e620000000a00 */
[----:B0-----:R-:W-:-:S05]  /*1cc0*/  IMAD.WIDE R8, R0, 0x4, R8 ;  /* 0x0000000400087825 */ /* 0x001fca00078e0208 */
[----:B------:R-:W2:Y:S02]  /*1cd0*/  LDG.E R6, desc[UR10][R8.64] ;  /* 0x0000000a08067981 */ /* 0x000ea4000c1e1900 */
[----:B------:R-:W0:Y:S02]  /*1ce0*/  LDC.64 R4, c[0x0][0x3a0] ;  /* 0x0000e800ff047b82 */ /* 0x000e240000000a00 */
[----:B0-----:R-:W3:Y:S01]  /*1cf0*/  LDG.E R27, desc[UR10][R4.64] ;  /* 0x0000000a041b7981 */ /* 0x001ee2000c1e1900 */
[----:B--2---:R-:W-:-:S04]  /*1d00*/  IMAD R7, R6, 0x3, RZ ;  /* 0x0000000306077824 */ /* 0x004fc800078e02ff */
[----:B-1----:R-:W-:-:S05]  /*1d10*/  IMAD.WIDE R6, R7, 0x4, R10 ;  /* 0x0000000407067825 */ /* 0x002fca00078e020a */
[----:B------:R-:W3:Y:S02]  /*1d20*/  LDG.E R12, desc[UR10][R6.64] ;  /* 0x0000000a060c7981 */ /* 0x000ee4000c1e1900 */
[----:B---3--:R-:W-:-:S04]  /*1d30*/  FADD R12, R12, -R27 ;  /* 0x8000001b0c0c7221 */ /* 0x008fc80000000000 */
[----:B------:R-:W-:-:S05]  /*1d40*/  FFMA R21, R12, R12, R21 ;  /* 0x0000000c0c157223 */ /* 0x000fca0000000015 */
[----:B------:R0:W-:Y:S04]  /*1d50*/  STG.E desc[UR10][R2.64], R21 ;  /* 0x0000001502007986 */ /* 0x0001e8000c10190a */
[----:B------:R-:W2:Y:S04]  /*1d60*/  LDG.E R12, desc[UR10][R6.64] ;  /* 0x0000000a060c7981 */ /* 0x000ea8000c1e1900 */
[----:B------:R-:W2:Y:S04]  /*1d70*/  LDG.E R27, desc[UR10][R4.64] ;  /* 0x0000000a041b7981 */ /* 0x000ea8000c1e1900 */
[----:B------:R-:W3:Y:S04]  /*1d80*/  LDG.E R14, desc[UR10][R6.64+0x4] ;  /* 0x0000040a060e7981 */ /* 0x000ee8000c1e1900 */
[----:B------:R-:W3:Y:S01]  /*1d90*/  LDG.E R29, desc[UR10][R4.64+0x4] ;  /* 0x0000040a041d7981 */ /* 0x000ee2000c1e1900 */
[----:B--2---:R-:W-:Y:S01]  /*1da0*/  FADD R12, R12, -R27 ;  /* 0x8000001b0c0c7221 */ /* 0x004fe20000000000 */
        /* <DEDUP_REMOVED lines=9> */
[----:B-----5:R-:W-:-:S05]  /*1e40*/  FFMA R13, R12, R14, R13 ;  /* 0x0000000e0c0d7223 */ /* 0x020fca000000000d */
[----:B------:R2:W-:Y:S04]  /*1e50*/  STG.E desc[UR10][R2.64+0x8], R13 ;  /* 0x0000080d02007986 */ /* 0x0005e8000c10190a */
[----:B------:R-:W3:Y:S04]  /*1e60*/  LDG.E R12, desc[UR10][R6.64+0x4] ;  /* 0x0000040a060c7981 */ /* 0x000ee8000c1e1900 */
[----:B------:R-:W3:Y:S02]  /*1e70*/  LDG.E R27, desc[UR10][R4.64+0x4] ;  /* 0x0000040a041b7981 */ /* 0x000ee4000c1e1900 */
[----:B---3--:R-:W-:-:S04]  /*1e80*/  FADD R12, R12, -R27 ;  /* 0x8000001b0c0c7221 */ /* 0x008fc80000000000 */
[----:B------:R-:W-:-:S05]  /*1e90*/  FFMA R15, R12, R12, R15 ;  /* 0x0000000c0c0f7223 */ /* 0x000fca000000000f */
[----:B------:R3:W-:Y:S04]  /*1ea0*/  STG.E desc[UR10][R2.64+0x10], R15 ;  /* 0x0000100f02007986 */ /* 0x0007e8000c10190a */
[----:B------:R-:W4:Y:S04]  /*1eb0*/  LDG.E R12, desc[UR10][R6.64+0x4] ;  /* 0x0000040a060c7981 */ /* 0x000f28000c1e1900 */
[----:B------:R-:W4:Y:S04]  /*1ec0*/  LDG.E R27, desc[UR10][R4.64+0x4] ;  /* 0x0000040a041b7981 */ /* 0x000f28000c1e1900 */
[----:B------:R-:W2:Y:S04]  /*1ed0*/  LDG.E R14, desc[UR10][R6.64+0x8] ;  /* 0x0000080a060e7981 */ /* 0x000ea8000c1e1900 */
[----:B------:R-:W2:Y:S01]  /*1ee0*/  LDG.E R29, desc[UR10][R4.64+0x8] ;  /* 0x0000080a041d7981 */ /* 0x000ea2000c1e1900 */
[----:B----4-:R-:W-:Y:S01]  /*1ef0*/  FADD R12, R12, -R27 ;  /* 0x8000001b0c0c7221 */ /* 0x010fe20000000000 */
[----:B--2---:R-:W-:-:S04]  /*1f00*/  FADD R14, R14, -R29 ;  /* 0x8000001d0e0e7221 */ /* 0x004fc80000000000 */
[----:B------:R-:W-:-:S05]  /*1f10*/  FFMA R17, R12, R14, R17 ;  /* 0x0000000e0c117223 */ /* 0x000fca0000000011 */
[----:B------:R2:W-:Y:S04]  /*1f20*/  STG.E desc[UR10][R2.64+0x14], R17 ;  /* 0x0000141102007986 */ /* 0x0005e8000c10190a */
[----:B------:R-:W4:Y:S04]  /*1f30*/  LDG.E R12, desc[UR10][R6.64+0x8] ;  /* 0x0000080a060c7981 */ /* 0x000f28000c1e1900 */
[----:B------:R-:W4:Y:S02]  /*1f40*/  LDG.E R27, desc[UR10][R4.64+0x8] ;  /* 0x0000080a041b7981 */ /* 0x000f24000c1e1900 */
[----:B----4-:R-:W-:-:S04]  /*1f50*/  FADD R12, R12, -R27 ;  /* 0x8000001b0c0c7221 */ /* 0x010fc80000000000 */
[----:B------:R-:W-:-:S05]  /*1f60*/  FFMA R25, R12, R12, R25 ;  /* 0x0000000c0c197223 */ /* 0x000fca0000000019 */
[----:B------:R4:W-:Y:S04]  /*1f70*/  STG.E desc[UR10][R2.64+0x20], R25 ;  /* 0x0000201902007986 */ /* 0x0009e8000c10190a */
[----:B------:R-:W3:Y:S02]  /*1f80*/  LDG.E R8, desc[UR10][R8.64+0x4] ;  /* 0x0000040a08087981 */ /* 0x000ee4000c1e1900 */
[----:B---3--:R-:W-:-:S04]  /*1f90*/  IMAD R27, R8, 0x3, RZ ;  /* 0x00000003081b7824 */ /* 0x008fc800078e02ff */
[----:B------:R-:W-:Y:S02]  /*1fa0*/  IMAD.WIDE R10, R27, 0x4, R10 ;  /* 0x000000041b0a7825 */ /* 0x000fe400078e020a */
[----:B------:R-:W3:Y:S04]  /*1fb0*/  LDG.E R27, desc[UR10][R4.64] ;  /* 0x0000000a041b7981 */ /* 0x000ee8000c1e1900 */
[----:B------:R-:W3:Y:S02]  /*1fc0*/  LDG.E R12, desc[UR10][R10.64] ;  /* 0x0000000a0a0c7981 */ /* 0x000ee4000c1e1900 */
[----:B---3--:R-:W-:-:S04]  /*1fd0*/  FADD R12, R12, -R27 ;  /* 0x8000001b0c0c7221 */ /* 0x008fc80000000000 */
[----:B0-----:R-:W-:-:S05]  /*1fe0*/  FFMA R21, R12, R12, R21 ;  /* 0x0000000c0c157223 */ /* 0x001fca0000000015 */
[----:B------:R0:W-:Y:S04]  /*1ff0*/  STG.E desc[UR10][R2.64], R21 ;  /* 0x0000001502007986 */ /* 0x0001e8000c10190a */
[----:B------:R-:W3:Y:S04]  /*2000*/  LDG.E R6, desc[UR10][R10.64] ;  /* 0x0000000a0a067981 */ /* 0x000ee8000c1e1900 */
[----:B------:R-:W3:Y:S04]  /*2010*/  LDG.E R7, desc[UR10][R4.64] ;  /* 0x0000000a04077981 */ /* 0x000ee8000c1e1900 */
[----:B------:R-:W2:Y:S04]  /*2020*/  LDG.E R12, desc[UR10][R10.64+0x4] ;  /* 0x0000040a0a0c7981 */ /* 0x000ea8000c1e1900 */
[----:B------:R-:W2:Y:S01]  /*2030*/  LDG.E R9, desc[UR10][R4.64+0x4] ;  /* 0x0000040a04097981 */ /* 0x000ea2000c1e1900 */
[----:B---3--:R-:W-:Y:S01]  /*2040*/  FADD R6, R6, -R7 ;  /* 0x8000000706067221 */ /* 0x008fe20000000000 */
[----:B--2---:R-:W-:-:S04]  /*2050*/  FADD R9, R12, -R9 ;  /* 0x800000090c097221 */ /* 0x004fc80000000000 */
[----:B-1----:R-:W-:-:S05]  /*2060*/  FFMA R19, R6, R9, R19 ;  /* 0x0000000906137223 */ /* 0x002fca0000000013 */
        /* <DEDUP_REMOVED lines=10> */
[----:B------:R-:W2:Y:S02]  /*2110*/  LDG.E R7, desc[UR10][R4.64+0x4] ;  /* 0x0000040a04077981 */ /* 0x000ea4000c1e1900 */
[----:B--2---:R-:W-:-:S04]  /*2120*/  FADD R6, R6, -R7 ;  /* 0x8000000706067221 */ /* 0x004fc80000000000 */
        /* <DEDUP_REMOVED lines=11> */
[----:B------:R-:W2:Y:S01]  /*21e0*/  LDG.E R7, desc[UR10][R4.64+0x8] ;  /* 0x0000080a04077981 */ /* 0x000ea2000c1e1900 */
[----:B------:R-:W-:-:S04]  /*21f0*/  UIADD3 UR5, UPT, UPT, UR5, 0x2, URZ ;  /* 0x0000000205057890 */ /* 0x000fc8000fffe0ff */
[----:B------:R-:W-:Y:S01]  /*2200*/  UISETP.NE.AND UP0, UPT, UR5, URZ, UPT ;  /* 0x000000ff0500728c */ /* 0x000fe2000bf05270 */
[----:B------:R-:W-:Y:S01]  /*2210*/  IADD3 R0, PT, PT, R0, 0x2, RZ ;  /* 0x0000000200007810 */ /* 0x000fe20007ffe0ff */
[----:B------:R-:W-:Y:S01]  /*2220*/  UIADD3 UR4, UPT, UPT, UR4, 0x2, URZ ;  /* 0x0000000204047890 */ /* 0x000fe2000fffe0ff */
[----:B--2---:R-:W-:-:S04]  /*2230*/  FADD R6, R6, -R7 ;  /* 0x8000000706067221 */ /* 0x004fc80000000000 */
[----:B----4-:R-:W-:-:S05]  /*2240*/  FFMA R25, R6, R6, R25 ;  /* 0x0000000606197223 */ /* 0x010fca0000000019 */
[----:B------:R0:W-:Y:S01]  /*2250*/  STG.E desc[UR10][R2.64+0x20], R25 ;  /* 0x0000201902007986 */ /* 0x0001e2000c10190a */
[----:B------:R-:W-:Y:S05]  /*2260*/  BRA.U UP0, `(.L_x_103) ;  /* 0xfffffff9008c7547 */ /* 0x000fea000b83ffff */
[----:B------:R-:W-:-:S12]  /*2270*/  UIADD3 UR4, UPT, UPT, UR4, 0x1, URZ ;  /* 0x0000000104047890 */ /* 0x000fd8000fffe0ff */
.L_x_102:
[----:B------:R-:W-:-:S04]  /*2280*/  ULOP3.LUT UR6, UR6, 0x1, URZ, 0xc0, !UPT ;  /* 0x0000000106067892 */ /* 0x000fc8000f8ec0ff */
[----:B------:R-:W-:-:S09]  /*2290*/  UISETP.NE.U32.AND UP0, UPT, UR6, 0x1, UPT ;  /* 0x000000010600788c */ /* 0x000fd2000bf05070 */
[----:B------:R-:W-:Y:S05]  /*22a0*/  BRA.U UP0, `(.L_x_101) ;  /* 0x0000000100d87547 */ /* 0x000fea000b800000 */
[----:B------:R-:W3:Y:S01]  /*22b0*/  LDC R0, c[0x0][0x394] ;  /* 0x0000e500ff007b82 */ /* 0x000ee20000000800 */
[----:B0----5:R-:W4:Y:S04]  /*22c0*/  LDG.E R13, desc[UR10][R2.64] ;  /* 0x0000000a020d7981 */ /* 0x021f28000c1e1900 */
[----:B------:R-:W4:Y:S03]  /*22d0*/  LDG.E R15, desc[UR10][R2.64+0x4] ;  /* 0x0000040a020f7981 */ /* 0x000f26000c1e1900 */
[----:B------:R-:W0:Y:S08]  /*22e0*/  LDC.64 R8, c[0x0][0x388] ;  /* 0x0000e200ff087b82 */ /* 0x000e300000000a00 */
[----:B------:R-:W1:Y:S01]  /*22f0*/  LDC.64 R6, c[0x0][0x380] ;  /* 0x0000e000ff067b82 */ /* 0x000e620000000a00 */
[----:B---3--:R-:W-:-:S04]  /*2300*/  IMAD R5, R23, R0, UR4 ;  /* 0x0000000417057e24 */ /* 0x008fc8000f8e0200 */
[----:B0-----:R-:W-:-:S06]  /*2310*/  IMAD.WIDE R8, R5, 0x4, R8 ;  /* 0x0000000405087825 */ /* 0x001fcc00078e0208 */
[----:B------:R-:W1:Y:S01]  /*2320*/  LDG.E R8, desc[UR10][R8.64] ;  /* 0x0000000a08087981 */ /* 0x000e62000c1e1900 */
[----:B------:R-:W0:Y:S01]  /*2330*/  LDC.64 R4, c[0x0][0x3a0] ;  /* 0x0000e800ff047b82 */ /* 0x000e220000000a00 */
[----:B-12---:R-:W-:-:S04]  /*2340*/  IMAD R11, R8, 0x3, RZ ;  /* 0x00000003080b7824 */ /* 0x006fc800078e02ff */
[----:B------:R-:W-:Y:S02]  /*2350*/  IMAD.WIDE R6, R11, 0x4, R6 ;  /* 0x000000040b067825 */ /* 0x000fe400078e0206 */
[----:B0-----:R-:W2:Y:S04]  /*2360*/  LDG.E R11, desc[UR10][R4.64] ;  /* 0x0000000a040b7981 */ /* 0x001ea8000c1e1900 */
[----:B------:R-:W2:Y:S02]  /*2370*/  LDG.E R0, desc[UR10][R6.64] ;  /* 0x0000000a06007981 */ /* 0x000ea4000c1e1900 */
[----:B--2---:R-:W-:-:S04]  /*2380*/  FADD R0, R0, -R11 ;  /* 0x8000000b00007221 */ /* 0x004fc80000000000 */
[----:B----4-:R-:W-:-:S05]  /*2390*/  FFMA R13, R0, R0, R13 ;  /* 0x00000000000d7223 */ /* 0x010fca000000000d */
[----:B------:R0:W-:Y:S04]  /*23a0*/  STG.E desc[UR10][R2.64], R13 ;  /* 0x0000000d02007986 */ /* 0x0001e8000c10190a */
[----:B------:R-:W2:Y:S04]  /*23b0*/  LDG.E R0, desc[UR10][R6.64] ;  /* 0x0000000a06007981 */ /* 0x000ea8000c1e1900 */
[----:B------:R-:W2:Y:S04]  /*23c0*/  LDG.E R9, desc[UR10][R4.64] ;  /* 0x0000000a04097981 */ /* 0x000ea8000c1e1900 */
[----:B------:R-:W3:Y:S04]  /*23d0*/  LDG.E R8, desc[UR10][R6.64+0x4] ;  /* 0x0000040a06087981 */ /* 0x000ee8000c1e1900 */
[----:B------:R-:W3:Y:S01]  /*23e0*/  LDG.E R11, desc[UR10][R4.64+0x4] ;  /* 0x0000040a040b7981 */ /* 0x000ee2000c1e1900 */
[----:B--2---:R-:W-:Y:S01]  /*23f0*/  FADD R0, R0, -R9 ;  /* 0x8000000900007221 */ /* 0x004fe20000000000 */
[----:B---3--:R-:W-:-:S04]  /*2400*/  FADD R11, R8, -R11 ;  /* 0x8000000b080b7221 */ /* 0x008fc80000000000 */
[----:B------:R-:W-:Y:S02]  /*2410*/  FFMA R11, R0, R11, R15 ;  /* 0x0000000b000b7223 */ /* 0x000fe4000000000f */
[----:B------:R-:W2:Y:S04]  /*2420*/  LDG.E R15, desc[UR10][R2.64+0x8] ;  /* 0x0000080a020f7981 */ /* 0x000ea8000c1e1900 */
[----:B------:R1:W-:Y:S04]  /*2430*/  STG.E desc[UR10][R2.64+0x4], R11 ;  /* 0x0000040b02007986 */ /* 0x0003e8000c10190a */
[----:B------:R-:W3:Y:S04]  /*2440*/  LDG.E R0, desc[UR10][R6.64] ;  /* 0x0000000a06007981 */ /* 0x000ee8000c1e1900 */
[----:B------:R-:W3:Y:S04]  /*2450*/  LDG.E R9, desc[UR10][R4.64] ;  /* 0x0000000a04097981 */ /* 0x000ee8000c1e1900 */
[----:B------:R-:W4:Y:S04]  /*2460*/  LDG.E R8, desc[UR10][R6.64+0x8] ;  /* 0x0000080a06087981 */ /* 0x000f28000c1e1900 */
[----:B0-----:R-:W4:Y:S04]  /*2470*/  LDG.E R13, desc[UR10][R4.64+0x8] ;  /* 0x0000080a040d7981 */ /* 0x001f28000c1e1900 */
[----:B-1----:R-:W2:Y:S01]  /*2480*/  LDG.E R11, desc[UR10][R2.64+0x10] ;  /* 0x0000100a020b7981 */ /* 0x002ea2000c1e1900 */
[----:B---3--:R-:W-:Y:S01]  /*2490*/  FADD R0, R0, -R9 ;  /* 0x8000000900007221 */ /* 0x008fe20000000000 */
[----:B----4-:R-:W-:-:S04]  /*24a0*/  FADD R13, R8, -R13 ;  /* 0x8000000d080d7221 */ /* 0x010fc80000000000 */
[----:B--2---:R-:W-:-:S05]  /*24b0*/  FFMA R13, R0, R13, R15 ;  /* 0x0000000d000d7223 */ /* 0x004fca000000000f */
[----:B------:R0:W-:Y:S04]  /*24c0*/  STG.E desc[UR10][R2.64+0x8], R13 ;  /* 0x0000080d02007986 */ /* 0x0001e8000c10190a */
[----:B------:R-:W2:Y:S04]  /*24d0*/  LDG.E R0, desc[UR10][R6.64+0x4] ;  /* 0x0000040a06007981 */ /* 0x000ea8000c1e1900 */
[----:B------:R-:W2:Y:S04]  /*24e0*/  LDG.E R9, desc[UR10][R4.64+0x4] ;  /* 0x0000040a04097981 */ /* 0x000ea8000c1e1900 */
[----:B0-----:R-:W3:Y:S01]  /*24f0*/  LDG.E R13, desc[UR10][R2.64+0x14] ;  /* 0x0000140a020d7981 */ /* 0x001ee2000c1e1900 */
[----:B--2---:R-:W-:-:S04]  /*2500*/  FADD R0, R0, -R9 ;  /* 0x8000000900007221 */ /* 0x004fc80000000000 */
[----:B------:R-:W-:-:S05]  /*2510*/  FFMA R11, R0, R0, R11 ;  /* 0x00000000000b7223 */ /* 0x000fca000000000b */
[----:B------:R0:W-:Y:S04]  /*2520*/  STG.E desc[UR10][R2.64+0x10], R11 ;  /* 0x0000100b02007986 */ /* 0x0001e8000c10190a */
[----:B------:R-:W2:Y:S04]  /*2530*/  LDG.E R0, desc[UR10][R6.64+0x4] ;  /* 0x0000040a06007981 */ /* 0x000ea8000c1e1900 */
[----:B------:R-:W2:Y:S04]  /*2540*/  LDG.E R9, desc[UR10][R4.64+0x4] ;  /* 0x0000040a04097981 */ /* 0x000ea8000c1e1900 */
[----:B------:R-:W4:Y:S04]  /*2550*/  LDG.E R8, desc[UR10][R6.64+0x8] ;  /* 0x0000080a06087981 */ /* 0x000f28000c1e1900 */
[----:B------:R-:W4:Y:S04]  /*2560*/  LDG.E R15, desc[UR10][R4.64+0x8] ;  /* 0x0000080a040f7981 */ /* 0x000f28000c1e1900 */
[----:B0-----:R-:W3:Y:S01]  /*2570*/  LDG.E R11, desc[UR10][R2.64+0x20] ;  /* 0x0000200a020b7981 */ /* 0x001ee2000c1e1900 */
[----:B--2---:R-:W-:Y:S01]  /*2580*/  FADD R0, R0, -R9 ;  /* 0x8000000900007221 */ /* 0x004fe20000000000 */
[----:B----4-:R-:W-:-:S04]  /*2590*/  FADD R15, R8, -R15 ;  /* 0x8000000f080f7221 */ /* 0x010fc80000000000 */
[----:B---3--:R-:W-:-:S05]  /*25a0*/  FFMA R13, R0, R15, R13 ;  /* 0x0000000f000d7223 */ /* 0x008fca000000000d */
[----:B------:R3:W-:Y:S04]  /*25b0*/  STG.E desc[UR10][R2.64+0x14], R13 ;  /* 0x0000140d02007986 */ /* 0x0007e8000c10190a */
[----:B------:R-:W2:Y:S04]  /*25c0*/  LDG.E R0, desc[UR10][R6.64+0x8] ;  /* 0x0000080a06007981 */ /* 0x000ea8000c1e1900 */
[----:B------:R-:W2:Y:S02]  /*25d0*/  LDG.E R9, desc[UR10][R4.64+0x8] ;  /* 0x0000080a04097981 */ /* 0x000ea4000c1e1900 */
[----:B--2---:R-:W-:-:S04]  /*25e0*/  FADD R0, R0, -R9 ;  /* 0x8000000900007221 */ /* 0x004fc80000000000 */
[----:B------:R-:W-:-:S05]  /*25f0*/  FFMA R11, R0, R0, R11 ;  /* 0x00000000000b7223 */ /* 0x000fca000000000b */
[----:B------:R3:W-:Y:S02]  /*2600*/  STG.E desc[UR10][R2.64+0x20], R11 ;  /* 0x0000200b02007986 */ /* 0x0007e4000c10190a */
.L_x_101:
[----:B0-----:R-:W0:Y:S01]  /*2610*/  LDC.64 R20, c[0x0][0x3a8] ;  /* 0x0000ea00ff147b82 */ /* 0x001e220000000a00 */
[----:B---3--:R-:W-:-:S04]  /*2620*/  IMAD R3, R23, 0x9, RZ ;  /* 0x0000000917037824 */ /* 0x008fc800078e02ff */
[----:B0-----:R-:W-:-:S03]  /*2630*/  IMAD.WIDE R20, R3, 0x4, R20 ;  /* 0x0000000403147825 */ /* 0x001fc600078e0214 */
[----:B------:R-:W-:Y:S06]  /*2640*/  BAR.SYNC.DEFER_BLOCKING 0x0 ;  /* 0x0000000000007b1d */ /* 0x000fec0000010000 */
[----:B------:R-:W3:Y:S04]  /*2650*/  LDG.E R22, desc[UR10][R20.64] ;  /* 0x0000000a14167981 */ /* 0x000ee8000c1e1900 */
[----:B------:R-:W3:Y:S04]  /*2660*/  LDG.E R7, desc[UR10][R20.64+0x10] ;  /* 0x0000100a14077981 */ /* 0x000ee8000c1e1900 */
[----:B-----5:R-:W4:Y:S04]  /*2670*/  LDG.E R15, desc[UR10][R20.64+0x20] ;  /* 0x0000200a140f7981 */ /* 0x020f28000c1e1900 */
[----:B------:R-:W2:Y:S04]  /*2680*/  LDG.E R6, desc[UR10][R20.64+0x8] ;  /* 0x0000080a14067981 */ /* 0x000ea8000c1e1900 */
[----:B------:R-:W2:Y:S04]  /*2690*/  LDG.E R0, desc[UR10][R20.64+0x4] ;  /* 0x0000040a14007981 */ /* 0x000ea8000c1e1900 */
[----:B------:R-:W1:Y:S01]  /*26a0*/  LDG.E R5, desc[UR10][R20.64+0x14] ;  /* 0x0000140a14057981 */ /* 0x000e62000c1e1900 */
[----:B------:R-:W-:Y:S01]  /*26b0*/  HFMA2 R4, -RZ, RZ, 1.666015625, -0.052093505859375 ;  /* 0x3eaaaaabff047431 */ /* 0x000fe200000001ff */
[----:B------:R-:W-:-:S05]  /*26c0*/  MOV R3, 0x40400000 ;  /* 0x4040000000037802 */ /* 0x000fca0000000f00 */
[----:B------:R-:W-:-:S04]  /*26d0*/  FFMA R3, R4, -R3, 1 ;  /* 0x3f80000004037423 */ /* 0x000fc80000000803 */
[----:B------:R-:W-:Y:S01]  /*26e0*/  FFMA R9, R3, R4, 0.3333333432674407959 ;  /* 0x3eaaaaab03097423 */ /* 0x000fe20000000004 */
[----:B------:R-:W-:Y:S01]  /*26f0*/  BSSY.RECONVERGENT B2, `(.L_x_104) ;  /* 0x0000010000027945 */ /* 0x000fe20003800200 */
[----:B---3--:R-:W-:-:S04]  /*2700*/  FADD R2, R22, R7 ;  /* 0x0000000716027221 */ /* 0x008fc80000000000 */
[----:B----4-:R-:W-:-:S04]  /*2710*/  FADD R2, R2, R15 ;  /* 0x0000000f02027221 */ /* 0x010fc80000000000 */
[----:B------:R-:W0:Y:S01]  /*2720*/  FCHK P0, R2, 3 ;  /* 0x4040000002007902 */ /* 0x000e220000000000 */
[----:B--2---:R-:W-:Y:S01]  /*2730*/  FMUL R3, R6, R6 ;  /* 0x0000000606037220 */ /* 0x004fe20000400000 */
[----:B------:R-:W-:-:S03]  /*2740*/  FFMA R4, R2, R9, RZ ;  /* 0x0000000902047223 */ /* 0x000fc600000000ff */
[----:B------:R-:W-:Y:S01]  /*2750*/  FFMA R16, R0, R0, R3 ;  /* 0x0000000000107223 */ /* 0x000fe20000000003 */
[----:B------:R-:W-:Y:S01]  /*2760*/  FFMA R3, R4, -3, R2 ;  /* 0xc040000004037823 */ /* 0x000fe20000000002 */
[----:B-1----:R-:W-:-:S03]  /*2770*/  FMUL R11, R5, R5 ;  /* 0x00000005050b7220 */ /* 0x002fc60000400000 */
[----:B------:R-:W-:Y:S01]  /*2780*/  FFMA R4, R9, R3, R4 ;  /* 0x0000000309047223 */ /* 0x000fe20000000004 */
[----:B------:R-:W-:Y:S01]  /*2790*/  FADD R16, R16, R11 ;  /* 0x0000000b10107221 */ /* 0x000fe20000000000 */
[----:B0-----:R-:W-:Y:S06]  /*27a0*/  @!P0 BRA `(.L_x_105) ;  /* 0x0000000000108947 */ /* 0x001fec0003800000 */
[----:B------:R-:W-:Y:S02]  /*27b0*/  MOV R3, 0x40400000 ;  /* 0x4040000000037802 */ /* 0x000fe40000000f00 */
[----:B------:R-:W-:-:S07]  /*27c0*/  MOV R8, 0x27e0 ;  /* 0x000027e000087802 */ /* 0x000fce0000000f00 */
[----:B------:R-:W-:Y:S05]  /*27d0*/  CALL.REL.NOINC `($__internal_5_$__cuda_sm3x_div_rn_noftz_f32_slowpath) ;  /* 0x0000001400f47944 */ /* 0x000fea0003c00000 */
[----:B------:R-:W-:-:S07]  /*27e0*/  MOV R4, R2 ;  /* 0x0000000200047202 */ /* 0x000fce0000000f00 */
.L_x_105:
[----:B------:R-:W-:Y:S05]  /*27f0*/  BSYNC.RECONVERGENT B2 ;  /* 0x0000000000027941 */ /* 0x000fea0003800200 */
.L_x_104:
[--C-:B------:R-:W-:Y:S01]  /*2800*/  FADD R12, R7, -R4.reuse ;  /* 0x80000004070c7221 */ /* 0x100fe20000000000 */
[--C-:B------:R-:W-:Y:S01]  /*2810*/  FADD R13, R22, -R4.reuse ;  /* 0x80000004160d7221 */ /* 0x100fe20000000000 */
[----:B------:R-:W-:Y:S01]  /*2820*/  FADD R15, R15, -R4 ;  /* 0x800000040f0f7221 */ /* 0x000fe20000000000 */
[----:B------:R-:W-:Y:S02]  /*2830*/  HFMA2 R9, -RZ, RZ, 1.541015625, -0.052093505859375 ;  /* 0x3e2aaaabff097431 */ /* 0x000fe400000001ff */
[----:B------:R-:W-:Y:S01]  /*2840*/  FMUL R2, R12, R12 ;  /* 0x0000000c0c027220 */ /* 0x000fe20000400000 */
[----:B------:R-:W-:Y:S01]  /*2850*/  MOV R8, 0x40c00000 ;  /* 0x40c0000000087802 */ /* 0x000fe20000000f00 */
[----:B------:R-:W-:Y:S02]  /*2860*/  BSSY.RECONVERGENT B2, `(.L_x_106) ;  /* 0x000000f000027945 */ /* 0x000fe40003800200 */
[----:B------:R-:W-:-:S04]  /*2870*/  FFMA R2, R13, R13, R2 ;  /* 0x0000000d0d027223 */ /* 0x000fc80000000002 */
[----:B------:R-:W-:Y:S01]  /*2880*/  FFMA R3, R15, R15, R2 ;  /* 0x0000000f0f037223 */ /* 0x000fe20000000002 */
[----:B------:R-:W-:-:S03]  /*2890*/  FFMA R8, R9, -R8, 1 ;  /* 0x3f80000009087423 */ /* 0x000fc60000000808 */
[----:B------:R-:W-:Y:S01]  /*28a0*/  FFMA R2, R16, 2, R3 ;  /* 0x4000000010027823 */ /* 0x000fe20000000003 */
[----:B------:R-:W-:-:S03]  /*28b0*/  FFMA R3, R8, R9, 0.16666667163372039795 ;  /* 0x3e2aaaab08037423 */ /* 0x000fc60000000009 */
[----:B------:R-:W0:Y:S01]  /*28c0*/  FCHK P0, R2, 6 ;  /* 0x40c0000002007902 */ /* 0x000e220000000000 */
[----:B------:R-:W-:-:S04]  /*28d0*/  FFMA R8, R2, R3, RZ ;  /* 0x0000000302087223 */ /* 0x000fc800000000ff */
[----:B------:R-:W-:-:S04]  /*28e0*/  FFMA R9, R8, -6, R2 ;  /* 0xc0c0000008097823 */ /* 0x000fc80000000002 */
[----:B------:R-:W-:Y:S01]  /*28f0*/  FFMA R3, R3, R9, R8 ;  /* 0x0000000903037223 */ /* 0x000fe20000000008 */
[----:B0-----:R-:W-:Y:S06]  /*2900*/  @!P0 BRA `(.L_x_107) ;  /* 0x0000000000108947 */ /* 0x001fec0003800000 */
[----:B------:R-:W-:Y:S02]  /*2910*/  MOV R3, 0x40c00000 ;  /* 0x40c0000000037802 */ /* 0x000fe40000000f00 */
[----:B------:R-:W-:-:S07]  /*2920*/  MOV R8, 0x2940 ;  /* 0x0000294000087802 */ /* 0x000fce0000000f00 */
[----:B------:R-:W-:Y:S05]  /*2930*/  CALL.REL.NOINC `($__internal_5_$__cuda_sm3x_div_rn_noftz_f32_slowpath) ;  /* 0x00000014009c7944 */ /* 0x000fea0003c00000 */
[----:B------:R-:W-:-:S07]  /*2940*/  MOV R3, R2 ;  /* 0x0000000200037202 */ /* 0x000fce0000000f00 */
.L_x_107:
[----:B------:R-:W-:Y:S05]  /*2950*/  BSYNC.RECONVERGENT B2 ;  /* 0x0000000000027941 */ /* 0x000fea0003800200 */
.L_x_106:
[----:B------:R-:W-:Y:S01]  /*2960*/  VIADD R2, R3, 0xf3000000 ;  /* 0xf300000003027836 */ /* 0x000fe20000000000 */
[----:B------:R0:W1:Y:S01]  /*2970*/  MUFU.RSQ R8, R3 ;  /* 0x0000000300087308 */ /* 0x0000620000001400 */
[----:B------:R-:W-:Y:S03]  /*2980*/  BSSY.RECONVERGENT B0, `(.L_x_108) ;  /* 0x000000c000007945 */ /* 0x000fe60003800200 */
[----:B------:R-:W-:-:S13]  /*2990*/  ISETP.GT.U32.AND P0, PT, R2, 0x727fffff, PT ;  /* 0x727fffff0200780c */ /* 0x000fda0003f04070 */
[----:B01----:R-:W-:Y:S05]  /*29a0*/  @!P0 BRA `(.L_x_109) ;  /* 0x0000000000148947 */ /* 0x003fea0003800000 */
[----:B------:R-:W-:Y:S02]  /*29b0*/  MOV R2, R3 ;  /* 0x0000000300027202 */ /* 0x000fe40000000f00 */
[----:B------:R-:W-:-:S07]  /*29c0*/  MOV R16, 0x29e0 ;  /* 0x000029e000107802 */ /* 0x000fce0000000f00 */
[----:B------:R-:W-:Y:S05]  /*29d0*/  CALL.REL.NOINC `($__internal_4_$__cuda_sm20_sqrt_rn_f32_slowpath) ;  /* 0x0000001400187944 */ /* 0x000fea0003c00000 */
[----:B------:R-:W-:Y:S01]  /*29e0*/  MOV R2, R8 ;  /* 0x0000000800027202 */ /* 0x000fe20000000f00 */
[----:B------:R-:W-:Y:S06]  /*29f0*/  BRA `(.L_x_110) ;  /* 0x0000000000107947 */ /* 0x000fec0003800000 */
.L_x_109:
[C---:B------:R-:W-:Y:S01]  /*2a00*/  FMUL.FTZ R2, R8.reuse, R3 ;  /* 0x0000000308027220 */ /* 0x040fe20000410000 */
[----:B------:R-:W-:-:S03]  /*2a10*/  FMUL.FTZ R8, R8, 0.5 ;  /* 0x3f00000008087820 */ /* 0x000fc60000410000 */
[----:B------:R-:W-:-:S04]  /*2a20*/  FFMA R3, -R2, R2, R3 ;  /* 0x0000000202037223 */ /* 0x000fc80000000103 */
[----:B------:R-:W-:-:S07]  /*2a30*/  FFMA R2, R3, R8, R2 ;  /* 0x0000000803027223 */ /* 0x000fce0000000002 */
.L_x_110:
[----:B------:R-:W-:Y:S05]  /*2a40*/  BSYNC.RECONVERGENT B0 ;  /* 0x0000000000007941 */ /* 0x000fea0003800200 */
.L_x_108:
[----:B------:R-:W-:Y:S01]  /*2a50*/  FADD R25, R2, R2 ;  /* 0x0000000202197221 */ /* 0x000fe20000000000 */
[----:B------:R-:W-:Y:S03]  /*2a60*/  BSSY.RECONVERGENT B0, `(.L_x_111) ;  /* 0x0000010000007945 */ /* 0x000fe60003800200 */
[----:B------:R-:W-:-:S04]  /*2a70*/  FMUL R3, R25, R2 ;  /* 0x0000000219037220 */ /* 0x000fc80000400000 */
[----:B------:R-:W-:-:S05]  /*2a80*/  FMUL R9, R3, R2 ;  /* 0x0000000203097220 */ /* 0x000fca0000400000 */
[----:B------:R-:W-:-:S04]  /*2a90*/  IADD3 R2, PT, PT, R9, 0x1800000, RZ ;  /* 0x0180000009027810 */ /* 0x000fc80007ffe0ff */
[----:B------:R-:W-:-:S04]  /*2aa0*/  LOP3.LUT R2, R2, 0x7f800000, RZ, 0xc0, !PT ;  /* 0x7f80000002027812 */ /* 0x000fc800078ec0ff */
[----:B------:R-:W-:-:S13]  /*2ab0*/  ISETP.GT.U32.AND P0, PT, R2, 0x1ffffff, PT ;  /* 0x01ffffff0200780c */ /* 0x000fda0003f04070 */
[----:B------:R-:W-:Y:S05]  /*2ac0*/  @P0 BRA `(.L_x_112) ;  /* 0x0000000000140947 */ /* 0x000fea0003800000 */
[----:B------:R-:W-:Y:S02]  /*2ad0*/  MOV R2, R9 ;  /* 0x0000000900027202 */ /* 0x000fe40000000f00 */
[----:B------:R-:W-:-:S07]  /*2ae0*/  MOV R8, 0x2b00 ;  /* 0x00002b0000087802 */ /* 0x000fce0000000f00 */
[----:B------:R-:W-:Y:S05]  /*2af0*/  CALL.REL.NOINC `($__internal_3_$__cuda_sm20_rcp_rn_f32_slowpath) ;  /* 0x0000000c00fc7944 */ /* 0x000fea0003c00000 */
[----:B------:R-:W-:Y:S01]  /*2b00*/  MOV R8, R9 ;  /* 0x0000000900087202 */ /* 0x000fe20000000f00 */
[----:B------:R-:W-:Y:S06]  /*2b10*/  BRA `(.L_x_113) ;  /* 0x0000000000107947 */ /* 0x000fec0003800000 */
.L_x_112:
[----:B------:R-:W0:Y:S02]  /*2b20*/  MUFU.RCP R8, R9 ;  /* 0x0000000900087308 */ /* 0x000e240000001000 */
[----:B0-----:R-:W-:-:S04]  /*2b30*/  FFMA R2, R9, R8, -1 ;  /* 0xbf80000009027423 */ /* 0x001fc80000000008 */
[----:B------:R-:W-:-:S04]  /*2b40*/  FADD.FTZ R3, -R2, -RZ ;  /* 0x800000ff02037221 */ /* 0x000fc80000010100 */
[----:B------:R-:W-:-:S07]  /*2b50*/  FFMA R8, R8, R3, R8 ;  /* 0x0000000308087223 */ /* 0x000fce0000000008 */
.L_x_113:
[----:B------:R-:W-:Y:S05]  /*2b60*/  BSYNC.RECONVERGENT B0 ;  /* 0x0000000000007941 */ /* 0x000fea0003800200 */
.L_x_111:
[----:B------:R-:W-:Y:S01]  /*2b70*/  FMUL R3, R6, R5 ;  /* 0x0000000506037220 */ /* 0x000fe20000400000 */
[-C--:B------:R-:W-:Y:S01]  /*2b80*/  FFMA R2, R12, R15.reuse, -R11 ;  /* 0x0000000f0c027223 */ /* 0x080fe2000000080b */
[----:B------:R-:W-:Y:S01]  /*2b90*/  FMUL R9, R6, R12 ;  /* 0x0000000c06097220 */ /* 0x000fe20000400000 */
[----:B------:R-:W-:Y:S01]  /*2ba0*/  BSSY.RECONVERGENT B2, `(.L_x_114) ;  /* 0x000003c000027945 */ /* 0x000fe20003800200 */
[C---:B------:R-:W-:Y:S02]  /*2bb0*/  FFMA R3, R0.reuse, R15, -R3 ;  /* 0x0000000f00037223 */ /* 0x040fe40000000803 */
[C---:B------:R-:W-:Y:S02]  /*2bc0*/  FFMA R9, R0.reuse, R5, -R9 ;  /* 0x0000000500097223 */ /* 0x040fe40000000809 */
[----:B------:R-:W-:Y:S01]  /*2bd0*/  FMUL R10, R0, R3 ;  /* 0x00000003000a7220 */ /* 0x000fe20000400000 */
[----:B------:R-:W-:-:S03]  /*2be0*/  MOV R3, 0x400921fb ;  /* 0x400921fb00037802 */ /* 0x000fc60000000f00 */
[----:B------:R-:W-:Y:S01]  /*2bf0*/  FFMA R13, R13, R2, -R10 ;  /* 0x000000020d0d7223 */ /* 0x000fe2000000080a */
[----:B------:R-:W-:-:S03]  /*2c00*/  HFMA2 R2, -RZ, RZ, 133.625, 15144 ;  /* 0x582d7365ff027431 */ /* 0x000fc600000001ff */
[----:B------:R-:W-:-:S04]  /*2c10*/  FFMA R9, R6, R9, R13 ;  /* 0x0000000906097223 */ /* 0x000fc8000000000d */
[----:B------:R-:W-:-:S05]  /*2c20*/  FMUL R8, R9, R8 ;  /* 0x0000000809087220 */ /* 0x000fca0000400000 */
[----:B------:R-:W-:-:S13]  /*2c30*/  FSETP.GTU.AND P0, PT, R8, -1, PT ;  /* 0xbf8000000800780b */ /* 0x000fda0003f0c000 */
[----:B------:R-:W-:Y:S05]  /*2c40*/  @!P0 BRA `(.L_x_115) ;  /* 0x0000000000c48947 */ /* 0x000fea0003800000 */
[----:B------:R-:W-:Y:S02]  /*2c50*/  FSETP.GE.AND P0, PT, R8, 1, PT ;  /* 0x3f8000000800780b */ /* 0x000fe40003f06000 */
[----:B------:R-:W-:Y:S02]  /*2c60*/  MOV R2, 0x382d7365 ;  /* 0x382d736500027802 */ /* 0x000fe40000000f00 */
[----:B------:R-:W-:-:S09]  /*2c70*/  MOV R3, 0x4000c152 ;  /* 0x4000c15200037802 */ /* 0x000fd20000000f00 */
[----:B------:R-:W-:Y:S05]  /*2c80*/  @P0 BRA `(.L_x_115) ;  /* 0x0000000000b40947 */ /* 0x000fea0003800000 */
[----:B------:R-:W-:Y:S01]  /*2c90*/  HFMA2 R3, -RZ, RZ, 1.75, 0 ;  /* 0x3f000000ff037431 */ /* 0x000fe200000001ff */
[C---:B------:R-:W-:Y:S01]  /*2ca0*/  FSETP.NEU.AND P1, PT, |R8|.reuse, 1, PT ;  /* 0x3f8000000800780b */ /* 0x040fe20003f2d200 */
[----:B------:R-:W-:Y:S01]  /*2cb0*/  BSSY.RECONVERGENT B3, `(.L_x_116) ;  /* 0x0000026000037945 */ /* 0x000fe20003800200 */
[C---:B------:R-:W-:Y:S02]  /*2cc0*/  FSETP.GT.AND P0, PT, |R8|.reuse, 0.56000000238418579102, PT ;  /* 0x3f0f5c290800780b */ /* 0x040fe40003f04200 */
[----:B------:R-:W-:Y:S01]  /*2cd0*/  MOV R11, 0x40400000 ;  /* 0x40400000000b7802 */ /* 0x000fe20000000f00 */
[----:B------:R-:W-:-:S04]  /*2ce0*/  FFMA R2, |R8|, -R3, 0.5 ;  /* 0x3f00000008027423 */ /* 0x000fc80000000a03 */
[----:B------:R-:W0:Y:S02]  /*2cf0*/  MUFU.RSQ R3, R2 ;  /* 0x0000000200037308 */ /* 0x000e240000001400 */
[----:B0-----:R-:W-:Y:S01]  /*2d00*/  FMUL R9, R2, R3 ;  /* 0x0000000302097220 */ /* 0x001fe20000400000 */
[----:B------:R-:W-:-:S04]  /*2d10*/  FMUL R10, R3, -0.5 ;  /* 0xbf000000030a7820 */ /* 0x000fc80000400000 */
[----:B------:R-:W-:-:S04]  /*2d20*/  FFMA R10, R9, R10, 0.5 ;  /* 0x3f000000090a7423 */ /* 0x000fc8000000000a */
[----:B------:R-:W-:Y:S01]  /*2d30*/  FFMA R10, R9, R10, R9 ;  /* 0x0000000a090a7223 */ /* 0x000fe20000000009 */
[----:B------:R-:W-:-:S04]  /*2d40*/  IMAD.MOV.U32 R9, RZ, RZ, 0x3d10ecef ;  /* 0x3d10ecefff097424 */ /* 0x000fc800078e00ff */
[----:B------:R-:W-:Y:S02]  /*2d50*/  FSEL R3, R10, RZ, P1 ;  /* 0x000000ff0a037208 */ /* 0x000fe40000800000 */
[----:B------:R-:W-:Y:S02]  /*2d60*/  FSETP.GT.AND P1, PT, R8, 0.56000000238418579102, PT ;  /* 0x3f0f5c290800780b */ /* 0x000fe40003f24000 */
[----:B------:R-:W-:-:S04]  /*2d70*/  FSEL R3, R3, |R8|, P0 ;  /* 0x4000000803037208 */ /* 0x000fc80000000000 */
[----:B------:R-:W-:Y:S01]  /*2d80*/  LOP3.LUT R3, R3, 0x80000000, R8, 0xb8, !PT ;  /* 0x8000000003037812 */ /* 0x000fe200078eb808 */
[----:B------:R-:W-:-:S04]  /*2d90*/  HFMA2 R8, -RZ, RZ, 1.666015625, -0.052093505859375 ;  /* 0x3eaaaaabff087431 */ /* 0x000fc800000001ff */
[----:B------:R-:W-:-:S04]  /*2da0*/  FMUL R2, R3, R3 ;  /* 0x0000000303027220 */ /* 0x000fc80000400000 */
[----:B------:R-:W-:Y:S01]  /*2db0*/  FFMA R9, R2, R9, 0.016980519518256187439 ;  /* 0x3c8b1abb02097423 */ /* 0x000fe20000000009 */
[----:B------:R-:W-:-:S03]  /*2dc0*/  FFMA R11, R8, -R11, 1 ;  /* 0x3f800000080b7423 */ /* 0x000fc6000000080b */
[----:B------:R-:W-:-:S04]  /*2dd0*/  FFMA R9, R2, R9, 0.030762933194637298584 ;  /* 0x3cfc028c02097423 */ /* 0x000fc80000000009 */
[----:B------:R-:W-:-:S04]  /*2de0*/  FFMA R9, R2, R9, 0.044709417968988418579 ;  /* 0x3d37213902097423 */ /* 0x000fc80000000009 */
[----:B------:R-:W-:-:S04]  /*2df0*/  FFMA R9, R2, R9, 0.074989043176174163818 ;  /* 0x3d9993db02097423 */ /* 0x000fc80000000009 */
[----:B------:R-:W-:-:S04]  /*2e00*/  FFMA R9, R2, R9, 0.16666707396507263184 ;  /* 0x3e2aaac602097423 */ /* 0x000fc80000000009 */
[----:B------:R-:W-:Y:S01]  /*2e10*/  FMUL R2, R2, R9 ;  /* 0x0000000902027220 */ /* 0x000fe20000400000 */
[----:B------:R-:W-:-:S03]  /*2e20*/  MOV R9, 0x3fd774eb ;  /* 0x3fd774eb00097802 */ /* 0x000fc60000000f00 */
[----:B------:R-:W-:-:S05]  /*2e30*/  FFMA R3, R3, R2, R3 ;  /* 0x0000000203037223 */ /* 0x000fca0000000003 */
[----:B------:R-:W-:-:S05]  /*2e40*/  FSEL R2, R3, -R3, P0 ;  /* 0x8000000303027208 */ /* 0x000fca0000000000 */
[----:B------:R-:W-:Y:S01]  /*2e50*/  @!P1 FFMA R3, R9, 0.93318945169448852539, R2 ;  /* 0x3f6ee58109039823 */ /* 0x000fe20000000002 */
[----:B------:R-:W-:-:S03]  /*2e60*/  FFMA R2, R11, R8, 0.3333333432674407959 ;  /* 0x3eaaaaab0b027423 */ /* 0x000fc60000000008 */
[----:B------:R-:W-:-:S04]  /*2e70*/  @P0 FADD R3, R3, R3 ;  /* 0x0000000303030221 */ /* 0x000fc80000000000 */
[----:B------:R-:W0:Y:S01]  /*2e80*/  FCHK P0, R3, 3 ;  /* 0x4040000003007902 */ /* 0x000e220000000000 */
[----:B------:R-:W-:-:S04]  /*2e90*/  FFMA R8, R2, R3, RZ ;  /* 0x0000000302087223 */ /* 0x000fc800000000ff */
[----:B------:R-:W-:-:S04]  /*2ea0*/  FFMA R9, R8, -3, R3 ;  /* 0xc040000008097823 */ /* 0x000fc80000000003 */
[----:B------:R-:W-:Y:S01]  /*2eb0*/  FFMA R2, R2, R9, R8 ;  /* 0x0000000902027223 */ /* 0x000fe20000000008 */
[----:B0-----:R-:W-:Y:S06]  /*2ec0*/  @!P0 BRA `(.L_x_117) ;  /* 0x0000000000108947 */ /* 0x001fec0003800000 */
[----:B------:R-:W-:Y:S02]  /*2ed0*/  MOV R2, R3 ;  /* 0x0000000300027202 */ /* 0x000fe40000000f00 */
[----:B------:R-:W-:Y:S02]  /*2ee0*/  MOV R3, 0x40400000 ;  /* 0x4040000000037802 */ /* 0x000fe40000000f00 */
[----:B------:R-:W-:-:S07]  /*2ef0*/  MOV R8, 0x2f10 ;  /* 0x00002f1000087802 */ /* 0x000fce0000000f00 */
[----:B------:R-:W-:Y:S05]  /*2f00*/  CALL.REL.NOINC `($__internal_5_$__cuda_sm3x_div_rn_noftz_f32_slowpath) ;  /* 0x0000001000287944 */ /* 0x000fea0003c00000 */
.L_x_117:
[----:B------:R-:W-:Y:S05]  /*2f10*/  BSYNC.RECONVERGENT B3 ;  /* 0x0000000000037941 */ /* 0x000fea0003800200 */
.L_x_116:
[----:B------:R-:W0:Y:S01]  /*2f20*/  F2F.F64.F32 R2, R2 ;  /* 0x0000000200027310 */ /* 0x000e220000201800 */
[----:B------:R-:W-:Y:S01]  /*2f30*/  UMOV UR4, 0x382d7365 ;  /* 0x382d736500047882 */ /* 0x000fe20000000000 */
[----:B------:R-:W-:Y:S02]  /*2f40*/  UMOV UR5, 0x4000c152 ;  /* 0x4000c15200057882 */ /* 0x000fe40000000000 */
[----:B0-----:R-:W-:-:S11]  /*2f50*/  DADD R2, R2, UR4 ;  /* 0x0000000402027e29 */ /* 0x001fd60008000000 */
.L_x_115:
[----:B------:R-:W-:Y:S05]  /*2f60*/  BSYNC.RECONVERGENT B2 ;  /* 0x0000000000027941 */ /* 0x000fea0003800200 */
.L_x_114:
[----:B------:R-:W-:Y:S01]  /*2f70*/  DSETP.NEU.AND P0, PT, |R2|, +INF , PT ;  /* 0x7ff000000200742a */ /* 0x000fe20003f0d200 */
[----:B------:R-:W-:-:S13]  /*2f80*/  BSSY.RECONVERGENT B0, `(.L_x_118) ;  /* 0x000001c000007945 */ /* 0x000fda0003800200 */
[----:B------:R-:W-:Y:S01]  /*2f90*/  @!P0 DMUL R28, RZ, R2 ;  /* 0x00000002ff1c8228 */ /* 0x000fe20000000000 */
[----:B------:R-:W-:Y:S01]  /*2fa0*/  @!P0 MOV R24, 0x1 ;  /* 0x0000000100188802 */ /* 0x000fe20000000f00 */
[----:B------:R-:W-:Y:S09]  /*2fb0*/  @!P0 BRA `(.L_x_119) ;  /* 0x0000000000608947 */ /* 0x000ff20003800000 */
[----:B------:R-:W-:Y:S01]  /*2fc0*/  UMOV UR4, 0x6dc9c883 ;  /* 0x6dc9c88300047882 */ /* 0x000fe20000000000 */
[----:B------:R-:W-:Y:S01]  /*2fd0*/  UMOV UR5, 0x3fe45f30 ;  /* 0x3fe45f3000057882 */ /* 0x000fe20000000000 */
[C---:B------:R-:W-:Y:S01]  /*2fe0*/  DSETP.GE.AND P0, PT, |R2|.reuse, 2.14748364800000000000e+09, PT ;  /* 0x41e000000200742a */ /* 0x040fe20003f06200 */
[----:B------:R-:W-:Y:S01]  /*2ff0*/  BSSY.RECONVERGENT B1, `(.L_x_120) ;  /* 0x0000013000017945 */ /* 0x000fe20003800200 */
[----:B------:R-:W-:Y:S01]  /*3000*/  DMUL R8, R2, UR4 ;  /* 0x0000000402087c28 */ /* 0x000fe20008000000 */
[----:B------:R-:W-:Y:S01]  /*3010*/  UMOV UR4, 0x54442d18 ;  /* 0x54442d1800047882 */ /* 0x000fe20000000000 */
[----:B------:R-:W-:-:S08]  /*3020*/  UMOV UR5, 0x3ff921fb ;  /* 0x3ff921fb00057882 */ /* 0x000fd00000000000 */
[----:B------:R-:W0:Y:S08]  /*3030*/  F2I.F64 R8, R8 ;  /* 0x0000000800087311 */ /* 0x000e300000301100 */
[----:B0-----:R-:W0:Y:S02]  /*3040*/  I2F.F64 R28, R8 ;  /* 0x00000008001c7312 */ /* 0x001e240000201c00 */
[----:B0-----:R-:W-:Y:S01]  /*3050*/  DFMA R10, R28, -UR4, R2 ;  /* 0x800000041c0a7c2b */ /* 0x001fe20008000002 */
[----:B------:R-:W-:Y:S01]  /*3060*/  UMOV UR4, 0x33145c00 ;  /* 0x33145c0000047882 */ /* 0x000fe20000000000 */
[----:B------:R-:W-:-:S06]  /*3070*/  UMOV UR5, 0x3c91a626 ;  /* 0x3c91a62600057882 */ /* 0x000fcc0000000000 */
[----:B------:R-:W-:Y:S01]  /*3080*/  DFMA R10, R28, -UR4, R10 ;  /* 0x800000041c0a7c2b */ /* 0x000fe2000800000a */
[----:B------:R-:W-:Y:S01]  /*3090*/  UMOV UR4, 0x252049c0 ;  /* 0x252049c000047882 */ /* 0x000fe20000000000 */
[----:B------:R-:W-:-:S06]  /*30a0*/  UMOV UR5, 0x397b839a ;  /* 0x397b839a00057882 */ /* 0x000fcc0000000000 */
[----:B------:R-:W-:Y:S01]  /*30b0*/  DFMA R28, R28, -UR4, R10 ;  /* 0x800000041c1c7c2b */ /* 0x000fe2000800000a */
[----:B------:R-:W-:Y:S10]  /*30c0*/  @!P0 BRA `(.L_x_121) ;  /* 0x0000000000148947 */ /* 0x000ff40003800000 */
[----:B------:R-:W-:Y:S02]  /*30d0*/  MOV R12, R2 ;  /* 0x00000002000c7202 */ /* 0x000fe40000000f00 */
[----:B------:R-:W-:-:S07]  /*30e0*/  MOV R2, 0x3100 ;  /* 0x0000310000027802 */ /* 0x000fce0000000f00 */
[----:B------:R-:W-:Y:S05]  /*30f0*/  CALL.REL.NOINC `($_Z7NormalsPfPiiiiS_S_S_$__internal_trig_reduction_slowpathd) ;  /* 0x0000001400447944 */ /* 0x000fea0003c00000 */
[----:B------:R-:W-:Y:S02]  /*3100*/  MOV R28, R12 ;  /* 0x0000000c001c7202 */ /* 0x000fe40000000f00 */
[----:B------:R-:W-:-:S07]  /*3110*/  MOV R29, R13 ;  /* 0x0000000d001d7202 */ /* 0x000fce0000000f00 */
.L_x_121:
[----:B------:R-:W-:Y:S05]  /*3120*/  BSYNC.RECONVERGENT B1 ;  /* 0x0000000000017941 */ /* 0x000fea0003800200 */
.L_x_120:
[----:B------:R-:W-:-:S07]  /*3130*/  IADD3 R24, PT, PT, R8, 0x1, RZ ;  /* 0x0000000108187810 */ /* 0x000fce0007ffe0ff */
.L_x_119:
[----:B------:R-:W-:Y:S05]  /*3140*/  BSYNC.RECONVERGENT B0 ;  /* 0x0000000000007941 */ /* 0x000fea0003800200 */
.L_x_118:
[----:B------:R-:W0:Y:S01]  /*3150*/  LDCU.64 UR4, c[0x4][0x8] ;  /* 0x01000100ff0477ac */ /* 0x000e220008000a00 */
[----:B------:R-:W-:-:S04]  /*3160*/  SHF.L.U32 R2, R24, 0x6, RZ ;  /* 0x0000000618027819 */ /* 0x000fc800000006ff */
[----:B------:R-:W-:-:S04]  /*3170*/  LOP3.LUT R2, R2, 0x40, RZ, 0xc0, !PT ;  /* 0x0000004002027812 */ /* 0x000fc800078ec0ff */
[----:B0-----:R-:W-:-:S05]  /*3180*/  IADD3 R16, P0, PT, R2, UR4, RZ ;  /* 0x0000000402107c10 */ /* 0x001fca000ff1e0ff */
[----:B------:R-:W-:-:S05]  /*3190*/  IMAD.X R17, RZ, RZ, UR5, P0 ;  /* 0x00000005ff117e24 */ /* 0x000fca00080e06ff */
[----:B------:R-:W2:Y:S04]  /*31a0*/  LDG.E.128.CONSTANT R8, desc[UR10][R16.64] ;  /* 0x0000000a10087981 */ /* 0x000ea8000c1e9d00 */
[----:B------:R-:W3:Y:S04]  /*31b0*/  LDG.E.128.CONSTANT R12, desc[UR10][R16.64+0x10] ;  /* 0x0000100a100c7981 */ /* 0x000ee8000c1e9d00 */
[----:B------:R-:W4:Y:S01]  /*31c0*/  LDG.E.128.CONSTANT R16, desc[UR10][R16.64+0x20] ;  /* 0x0000200a10107981 */ /* 0x000f22000c1e9d00 */
[----:B------:R-:W-:Y:S01]  /*31d0*/  LOP3.LUT R2, R24, 0x1, RZ, 0xc0, !PT ;  /* 0x0000000118027812 */ /* 0x000fe200078ec0ff */
[----:B------:R-:W-:Y:S01]  /*31e0*/  DMUL R26, R28, R28 ;  /* 0x0000001c1c1a7228 */ /* 0x000fe20000000000 */
[----:B------:R-:W-:Y:S01]  /*31f0*/  MOV R3, 0x3da8ff83 ;  /* 0x3da8ff8300037802 */ /* 0x000fe20000000f00 */
[----:B------:R-:W-:Y:S01]  /*3200*/  BSSY.RECONVERGENT B2, `(.L_x_122) ;  /* 0x0000024000027945 */ /* 0x000fe20003800200 */
[----:B------:R-:W-:Y:S01]  /*3210*/  ISETP.NE.U32.AND P0, PT, R2, 0x1, PT ;  /* 0x000000010200780c */ /* 0x000fe20003f05070 */
[----:B------:R-:W-:-:S03]  /*3220*/  HFMA2 R2, -RZ, RZ, 0.00974273681640625, -2.12192535400390625e-05 ;  /* 0x20fd8164ff027431 */ /* 0x000fc600000001ff */
[----:B------:R-:W-:Y:S02]  /*3230*/  FSEL R3, -R3, 0.11223486810922622681, !P0 ;  /* 0x3de5db6503037808 */ /* 0x000fe40004000100 */
[----:B------:R-:W-:-:S06]  /*3240*/  FSEL R2, R2, -8.06006814911005101289e+34, !P0 ;  /* 0xf9785eba02027808 */ /* 0x000fcc0004000000 */
[----:B--2---:R-:W-:-:S08]  /*3250*/  DFMA R2, R26, R2, R8 ;  /* 0x000000021a02722b */ /* 0x004fd00000000008 */
[----:B------:R-:W-:-:S08]  /*3260*/  DFMA R2, R26, R2, R10 ;  /* 0x000000021a02722b */ /* 0x000fd0000000000a */
[----:B---3--:R-:W-:-:S08]  /*3270*/  DFMA R2, R26, R2, R12 ;  /* 0x000000021a02722b */ /* 0x008fd0000000000c */
[----:B------:R-:W-:-:S08]  /*3280*/  DFMA R2, R26, R2, R14 ;  /* 0x000000021a02722b */ /* 0x000fd0000000000e */
[----:B----4-:R-:W-:-:S08]  /*3290*/  DFMA R2, R26, R2, R16 ;  /* 0x000000021a02722b */ /* 0x010fd00000000010 */
[----:B------:R-:W-:-:S08]  /*32a0*/  DFMA R2, R26, R2, R18 ;  /* 0x000000021a02722b */ /* 0x000fd00000000012 */
[----:B------:R-:W-:Y:S02]  /*32b0*/  DFMA R28, R2, R28, R28 ;  /* 0x0000001c021c722b */ /* 0x000fe4000000001c */
[----:B------:R-:W-:-:S10]  /*32c0*/  DFMA R2, R26, R2, 1 ;  /* 0x3ff000001a02742b */ /* 0x000fd40000000002 */
[----:B------:R-:W-:Y:S02]  /*32d0*/  FSEL R8, R2, R28, !P0 ;  /* 0x0000001c02087208 */ /* 0x000fe40004000000 */
[----:B------:R-:W-:Y:S02]  /*32e0*/  FSEL R9, R3, R29, !P0 ;  /* 0x0000001d03097208 */ /* 0x000fe40004000000 */
[----:B------:R-:W-:-:S04]  /*32f0*/  LOP3.LUT P0, RZ, R24, 0x2, RZ, 0xc0, !PT ;  /* 0x0000000218ff7812 */ /* 0x000fc8000780c0ff */
[----:B------:R-:W-:-:S10]  /*3300*/  DADD R2, RZ, -R8 ;  /* 0x00000000ff027229 */ /* 0x000fd40000000808 */
[----:B------:R-:W-:Y:S02]  /*3310*/  FSEL R2, R8, R2, !P0 ;  /* 0x0000000208027208 */ /* 0x000fe40004000000 */
[----:B------:R-:W-:-:S04]  /*3320*/  FSEL R3, R9, R3, !P0 ;  /* 0x0000000309037208 */ /* 0x000fc80004000000 */
[----:B------:R-:W0:Y:S02]  /*3330*/  F2F.F32.F64 R2, R2 ;  /* 0x0000000200027310 */ /* 0x000e240000301000 */
[----:B0-----:R-:W-:-:S04]  /*3340*/  FFMA R4, R25, R2, R4 ;  /* 0x0000000219047223 */ /* 0x001fc80000000004 */
[--C-:B------:R-:W-:Y:S01]  /*3350*/  FADD R11, R22, -R4.reuse ;  /* 0x80000004160b7221 */ /* 0x100fe20000000000 */
[----:B------:R-:W-:-:S03]  /*3360*/  FADD R7, R7, -R4 ;  /* 0x8000000407077221 */ /* 0x000fc60000000000 */
[----:B------:R-:W0:Y:S01]  /*3370*/  MUFU.RCP R8, R11 ;  /* 0x0000000b00087308 */ /* 0x000e220000001000 */
[----:B------:R1:W-:Y:S07]  /*3380*/  STG.E desc[UR10][R20.64], R11 ;  /* 0x0000000b14007986 */ /* 0x0003ee000c10190a */
[----:B------:R-:W2:Y:S01]  /*3390*/  FCHK P0, R0, R11 ;  /* 0x0000000b00007302 */ /* 0x000ea20000000000 */
[----:B0-----:R-:W-:-:S04]  /*33a0*/  FFMA R9, -R11, R8, 1 ;  /* 0x3f8000000b097423 */ /* 0x001fc80000000108 */
[----:B------:R-:W-:-:S04]  /*33b0*/  FFMA R9, R8, R9, R8 ;  /* 0x0000000908097223 */ /* 0x000fc80000000008 */
[----:B------:R-:W-:-:S04]  /*33c0*/  FFMA R8, R0, R9, RZ ;  /* 0x0000000900087223 */ /* 0x000fc800000000ff */
[----:B------:R-:W-:-:S04]  /*33d0*/  FFMA R10, -R11, R8, R0 ;  /* 0x000000080b0a7223 */ /* 0x000fc80000000100 */
[----:B------:R-:W-:Y:S01]  /*33e0*/  FFMA R2, R9, R10, R8 ;  /* 0x0000000a09027223 */ /* 0x000fe20000000008 */
[----:B-12---:R-:W-:Y:S06]  /*33f0*/  @!P0 BRA `(.L_x_123) ;  /* 0x0000000000108947 */ /* 0x006fec0003800000 */
[----:B------:R-:W-:Y:S02]  /*3400*/  MOV R2, R0 ;  /* 0x0000000000027202 */ /* 0x000fe40000000f00 */
[----:B------:R-:W-:Y:S02]  /*3410*/  MOV R3, R11 ;  /* 0x0000000b00037202 */ /* 0x000fe40000000f00 */
[----:B------:R-:W-:-:S07]  /*3420*/  MOV R8, 0x3440 ;  /* 0x0000344000087802 */ /* 0x000fce0000000f00 */
[----:B------:R-:W-:Y:S05]  /*3430*/  CALL.REL.NOINC `($__internal_5_$__cuda_sm3x_div_rn_noftz_f32_slowpath) ;  /* 0x0000000800dc7944 */ /* 0x000fea0003c00000 */
.L_x_123:
[----:B------:R-:W-:Y:S05]  /*3440*/  BSYNC.RECONVERGENT B2 ;  /* 0x0000000000027941 */ /* 0x000fea0003800200 */
.L_x_122:
[-C--:B------:R-:W-:Y:S01]  /*3450*/  FFMA R8, -R0, R2.reuse, R7 ;  /* 0x0000000200087223 */ /* 0x080fe20000000107 */
[-C--:B------:R-:W-:Y:S01]  /*3460*/  FFMA R7, -R11, R2.reuse, R0 ;  /* 0x000000020b077223 */ /* 0x080fe20000000100 */
[----:B------:R-:W-:Y:S01]  /*3470*/  FFMA R3, -R6, R2, R5 ;  /* 0x0000000206037223 */ /* 0x000fe20000000105 */
[----:B------:R-:W-:Y:S01]  /*3480*/  BSSY.RECONVERGENT B2, `(.L_x_124) ;  /* 0x0000011000027945 */ /* 0x000fe20003800200 */
[----:B------:R-:W0:Y:S01]  /*3490*/  MUFU.RCP R4, R8 ;  /* 0x0000000800047308 */ /* 0x000e220000001000 */
[----:B------:R1:W-:Y:S04]  /*34a0*/  STG.E desc[UR10][R20.64+0x10], R8 ;  /* 0x0000100814007986 */ /* 0x0003e8000c10190a */
[----:B------:R1:W-:Y:S03]  /*34b0*/  STG.E desc[UR10][R20.64+0xc], R7 ;  /* 0x00000c0714007986 */ /* 0x0003e6000c10190a */
[----:B------:R-:W2:Y:S01]  /*34c0*/  FCHK P0, -R3, R8 ;  /* 0x0000000803007302 */ /* 0x000ea20000000100 */
[----:B------:R1:W-:Y:S01]  /*34d0*/  STG.E desc[UR10][R20.64+0x14], R3 ;  /* 0x0000140314007986 */ /* 0x0003e2000c10190a */
[----:B0-----:R-:W-:-:S04]  /*34e0*/  FFMA R5, -R8, R4, 1 ;  /* 0x3f80000008057423 */ /* 0x001fc80000000104 */
[----:B------:R-:W-:-:S04]  /*34f0*/  FFMA R4, R4, R5, R4 ;  /* 0x0000000504047223 */ /* 0x000fc80000000004 */
[----:B------:R-:W-:-:S04]  /*3500*/  FFMA R5, -R3, R4, RZ ;  /* 0x0000000403057223 */ /* 0x000fc800000001ff */
[----:B------:R-:W-:-:S04]  /*3510*/  FFMA R2, -R8, R5, -R3 ;  /* 0x0000000508027223 */ /* 0x000fc80000000903 */
[----:B------:R-:W-:Y:S01]  /*3520*/  FFMA R5, R4, R2, R5 ;  /* 0x0000000204057223 */ /* 0x000fe20000000005 */
[----:B-12---:R-:W-:Y:S06]  /*3530*/  @!P0 BRA `(.L_x_125) ;  /* 0x0000000000148947 */ /* 0x006fec0003800000 */
[----:B------:R-:W-:Y:S01]  /*3540*/  FADD R2, -R3, -RZ ;  /* 0x800000ff03027221 */ /* 0x000fe20000000100 */
[----:B------:R-:W-:Y:S02]  /*3550*/  MOV R3, R8 ;  /* 0x0000000800037202 */ /* 0x000fe40000000f00 */
[----:B------:R-:W-:-:S07]  /*3560*/  MOV R8, 0x3580 ;  /* 0x0000358000087802 */ /* 0x000fce0000000f00 */
[----:B------:R-:W-:Y:S05]  /*3570*/  CALL.REL.NOINC `($__internal_5_$__cuda_sm3x_div_rn_noftz_f32_slowpath) ;  /* 0x00000008008c7944 */ /* 0x000fea0003c00000 */
[----:B------:R-:W-:-:S07]  /*3580*/  MOV R5, R2 ;  /* 0x0000000200057202 */ /* 0x000fce0000000f00 */
.L_x_125:
[----:B------:R-:W-:Y:S05]  /*3590*/  BSYNC.RECONVERGENT B2 ;  /* 0x0000000000027941 */ /* 0x000fea0003800200 */
.L_x_124:
[----:B------:R-:W0:Y:S01]  /*35a0*/  MUFU.RCP R2, R11 ;  /* 0x0000000b00027308 */ /* 0x000e220000001000 */
[----:B------:R-:W-:Y:S01]  /*35b0*/  FFMA R6, R0, R5, R6 ;  /* 0x0000000500067223 */ /* 0x000fe20000000006 */
[----:B------:R-:W-:Y:S06]  /*35c0*/  BSSY.RECONVERGENT B2, `(.L_x_126) ;  /* 0x000000d000027945 */ /* 0x000fec0003800200 */
[----:B------:R-:W1:Y:S01]  /*35d0*/  FCHK P0, -R6, R11 ;  /* 0x0000000b06007302 */ /* 0x000e620000000100 */
[----:B0-----:R-:W-:-:S04]  /*35e0*/  FFMA R3, -R11, R2, 1 ;  /* 0x3f8000000b037423 */ /* 0x001fc80000000102 */
[----:B------:R-:W-:-:S04]  /*35f0*/  FFMA R0, R2, R3, R2 ;  /* 0x0000000302007223 */ /* 0x000fc80000000002 */
[----:B------:R-:W-:-:S04]  /*3600*/  FFMA R7, R0, -R6, RZ ;  /* 0x8000000600077223 */ /* 0x000fc800000000ff */
[----:B------:R-:W-:-:S04]  /*3610*/  FFMA R2, -R11, R7, -R6 ;  /* 0x000000070b027223 */ /* 0x000fc80000000906 */
[----:B------:R-:W-:Y:S01]  /*3620*/  FFMA R7, R0, R2, R7 ;  /* 0x0000000200077223 */ /* 0x000fe20000000007 */
[----:B-1----:R-:W-:Y:S06]  /*3630*/  @!P0 BRA `(.L_x_127) ;  /* 0x0000000000148947 */ /* 0x002fec0003800000 */
[----:B------:R-:W-:Y:S01]  /*3640*/  FADD R2, -R6, -RZ ;  /* 0x800000ff06027221 */ /* 0x000fe20000000100 */
[----:B------:R-:W-:Y:S02]  /*3650*/  MOV R3, R11 ;  /* 0x0000000b00037202 */ /* 0x000fe40000000f00 */
[----:B------:R-:W-:-:S07]  /*3660*/  MOV R8, 0x3680 ;  /* 0x0000368000087802 */ /* 0x000fce0000000f00 */
[----:B------:R-:W-:Y:S05]  /*3670*/  CALL.REL.NOINC `($__internal_5_$__cuda_sm3x_div_rn_noftz_f32_slowpath) ;  /* 0x00000008004c7944 */ /* 0x000fea0003c00000 */
[----:B------:R-:W-:-:S07]  /*3680*/  MOV R7, R2 ;  /* 0x0000000200077202 */ /* 0x000fce0000000f00 */
.L_x_127:
[----:B------:R-:W-:Y:S05]  /*3690*/  BSYNC.RECONVERGENT B2 ;  /* 0x0000000000027941 */ /* 0x000fea0003800200 */
.L_x_126:
[----:B------:R-:W-:Y:S01]  /*36a0*/  FMUL R0, R7, R7 ;  /* 0x0000000707007220 */ /* 0x000fe20000400000 */
[----:B------:R-:W-:Y:S03]  /*36b0*/  BSSY.RECONVERGENT B0, `(.L_x_128) ;  /* 0x0000010000007945 */ /* 0x000fe60003800200 */
[----:B------:R-:W-:-:S04]  /*36c0*/  FFMA R0, R5, R5, R0 ;  /* 0x0000000505007223 */ /* 0x000fc80000000000 */
[----:B------:R-:W-:-:S04]  /*36d0*/  FADD R3, R0, 1 ;  /* 0x3f80000000037421 */ /* 0x000fc80000000000 */
[----:B------:R0:W1:Y:S01]  /*36e0*/  MUFU.RSQ R2, R3 ;  /* 0x0000000300027308 */ /* 0x0000620000001400 */
[----:B------:R-:W-:-:S04]  /*36f0*/  IADD3 R0, PT, PT, R3, -0xd000000, RZ ;  /* 0xf300000003007810 */ /* 0x000fc80007ffe0ff */
[----:B------:R-:W-:-:S13]  /*3700*/  ISETP.GT.U32.AND P0, PT, R0, 0x727fffff, PT ;  /* 0x727fffff0000780c */ /* 0x000fda0003f04070 */
[----:B01----:R-:W-:Y:S05]  /*3710*/  @!P0 BRA `(.L_x_129) ;  /* 0x0000000000148947 */ /* 0x003fea0003800000 */
[----:B------:R-:W-:Y:S02]  /*3720*/  MOV R2, R3 ;  /* 0x0000000300027202 */ /* 0x000fe40000000f00 */
[----:B------:R-:W-:-:S07]  /*3730*/  MOV R16, 0x3750 ;  /* 0x0000375000107802 */ /* 0x000fce0000000f00 */
[----:B------:R-:W-:Y:S05]  /*3740*/  CALL.REL.NOINC `($__internal_4_$__cuda_sm20_sqrt_rn_f32_slowpath) ;  /* 0x0000000400bc7944 */ /* 0x000fea0003c00000 */
[----:B------:R-:W-:Y:S01]  /*3750*/  MOV R0, R8 ;  /* 0x0000000800007202 */ /* 0x000fe20000000f00 */
[----:B------:R-:W-:Y:S06]  /*3760*/  BRA `(.L_x_130) ;  /* 0x0000000000107947 */ /* 0x000fec0003800000 */
.L_x_129:
[----:B------:R-:W-:Y:S01]  /*3770*/  FMUL.FTZ R0, R3, R2 ;  /* 0x0000000203007220 */ /* 0x000fe20000410000 */
[----:B------:R-:W-:-:S03]  /*3780*/  FMUL.FTZ R2, R2, 0.5 ;  /* 0x3f00000002027820 */ /* 0x000fc60000410000 */
[----:B------:R-:W-:-:S04]  /*3790*/  FFMA R3, -R0, R0, R3 ;  /* 0x0000000000037223 */ /* 0x000fc80000000103 */
[----:B------:R-:W-:-:S07]  /*37a0*/  FFMA R0, R3, R2, R0 ;  /* 0x0000000203007223 */ /* 0x000fce0000000000 */
.L_x_130:
[----:B------:R-:W-:Y:S05]  /*37b0*/  BSYNC.RECONVERGENT B0 ;  /* 0x0000000000007941 */ /* 0x000fea0003800200 */
.L_x_128:
[----:B------:R-:W0:Y:S01]  /*37c0*/  MUFU.RCP R3, R0 ;  /* 0x0000000000037308 */ /* 0x000e220000001000 */
[----:B------:R-:W-:Y:S07]  /*37d0*/  BSSY.RECONVERGENT B2, `(.L_x_131) ;  /* 0x000000d000027945 */ /* 0x000fee0003800200 */
[----:B------:R-:W1:Y:S01]  /*37e0*/  FCHK P0, R7, R0 ;  /* 0x0000000007007302 */ /* 0x000e620000000000 */
[----:B0-----:R-:W-:-:S04]  /*37f0*/  FFMA R2, R3, -R0, 1 ;  /* 0x3f80000003027423 */ /* 0x001fc80000000800 */
[----:B------:R-:W-:-:S04]  /*3800*/  FFMA R2, R3, R2, R3 ;  /* 0x0000000203027223 */ /* 0x000fc80000000003 */
[----:B------:R-:W-:-:S04]  /*3810*/  FFMA R4, R2, R7, RZ ;  /* 0x0000000702047223 */ /* 0x000fc800000000ff */
[----:B------:R-:W-:-:S04]  /*3820*/  FFMA R3, R4, -R0, R7 ;  /* 0x8000000004037223 */ /* 0x000fc80000000007 */
[----:B------:R-:W-:Y:S01]  /*3830*/  FFMA R3, R2, R3, R4 ;  /* 0x0000000302037223 */ /* 0x000fe20000000004 */
[----:B-1----:R-:W-:Y:S06]  /*3840*/  @!P0 BRA `(.L_x_132) ;  /* 0x0000000000148947 */ /* 0x002fec0003800000 */
[----:B------:R-:W-:Y:S01]  /*3850*/  IMAD.MOV.U32 R2, RZ, RZ, R7 ;  /* 0x000000ffff027224 */ /* 0x000fe200078e0007 */
[----:B------:R-:W-:Y:S02]  /*3860*/  MOV R3, R0 ;  /* 0x0000000000037202 */ /* 0x000fe40000000f00 */
[----:B------:R-:W-:-:S07]  /*3870*/  MOV R8, 0x3890 ;  /* 0x0000389000087802 */ /* 0x000fce0000000f00 */
[----:B------:R-:W-:Y:S05]  /*3880*/  CALL.REL.NOINC `($__internal_5_$__cuda_sm3x_div_rn_noftz_f32_slowpath) ;  /* 0x0000000400c87944 */ /* 0x000fea0003c00000 */
[----:B------:R-:W-:-:S07]  /*3890*/  MOV R3, R2 ;  /* 0x0000000200037202 */ /* 0x000fce0000000f00 */
.L_x_132:
[----:B------:R-:W-:Y:S05]  /*38a0*/  BSYNC.RECONVERGENT B2 ;  /* 0x0000000000027941 */ /* 0x000fea0003800200 */
.L_x_131:
[----:B------:R-:W0:Y:S01]  /*38b0*/  LDC.64 R6, c[0x0][0x3b0] ;  /* 0x0000ec00ff067b82 */ /* 0x000e220000000a00 */
[----:B------:R-:W1:Y:S01]  /*38c0*/  MUFU.RCP R9, R0 ;  /* 0x0000000000097308 */ /* 0x000e620000001000 */
[----:B------:R-:W-:Y:S01]  /*38d0*/  IMAD R23, R23, 0x3, RZ ;  /* 0x0000000317177824 */ /* 0x000fe200078e02ff */
[----:B------:R-:W-:Y:S06]  /*38e0*/  BSSY.RECONVERGENT B2, `(.L_x_133) ;  /* 0x000000e000027945 */ /* 0x000fec0003800200 */
[----:B------:R-:W2:Y:S01]  /*38f0*/  FCHK P0, R5, R0 ;  /* 0x0000000005007302 */ /* 0x000ea20000000000 */
[----:B-1----:R-:W-:-:S04]  /*3900*/  FFMA R2, R9, -R0, 1 ;  /* 0x3f80000009027423 */ /* 0x002fc80000000800 */
[----:B------:R-:W-:Y:S01]  /*3910*/  FFMA R2, R9, R2, R9 ;  /* 0x0000000209027223 */ /* 0x000fe20000000009 */
[----:B0-----:R-:W-:-:S04]  /*3920*/  IMAD.WIDE R6, R23, 0x4, R6 ;  /* 0x0000000417067825 */ /* 0x001fc800078e0206 */
[----:B------:R-:W-:Y:S01]  /*3930*/  FFMA R4, R2, R5, RZ ;  /* 0x0000000502047223 */ /* 0x000fe200000000ff */
[----:B------:R0:W-:Y:S03]  /*3940*/  STG.E desc[UR10][R6.64], R3 ;  /* 0x0000000306007986 */ /* 0x0001e6000c10190a */
[----:B------:R-:W-:-:S04]  /*3950*/  FFMA R9, R4, -R0, R5 ;  /* 0x8000000004097223 */ /* 0x000fc80000000005 */
[----:B------:R-:W-:Y:S01]  /*3960*/  FFMA R2, R2, R9, R4 ;  /* 0x0000000902027223 */ /* 0x000fe20000000004 */
[----:B--2---:R-:W-:Y:S06]  /*3970*/  @!P0 BRA `(.L_x_134) ;  /* 0x0000000000108947 */ /* 0x004fec0003800000 */
[----:B------:R-:W-:Y:S02]  /*3980*/  MOV R2, R5 ;  /* 0x0000000500027202 */ /* 0x000fe40000000f00 */
[----:B0-----:R-:W-:Y:S02]  /*3990*/  MOV R3, R0 ;  /* 0x0000000000037202 */ /* 0x001fe40000000f00 */
[----:B------:R-:W-:-:S07]  /*39a0*/  MOV R8, 0x39c0 ;  /* 0x000039c000087802 */ /* 0x000fce0000000f00 */
[----:B------:R-:W-:Y:S05]  /*39b0*/  CALL.REL.NOINC `($__internal_5_$__cuda_sm3x_div_rn_noftz_f32_slowpath) ;  /* 0x00000004007c7944 */ /* 0x000fea0003c00000 */
.L_x_134:
[----:B------:R-:W-:Y:S05]  /*39c0*/  BSYNC.RECONVERGENT B2 ;  /* 0x0000000000027941 */ /* 0x000fea0003800200 */
.L_x_133:
[----:B0-----:R-:W-:Y:S01]  /*39d0*/  IADD3 R3, PT, PT, R0, 0x1800000, RZ ;  /* 0x0180000000037810 */ /* 0x001fe20007ffe0ff */
[----:B------:R0:W-:Y:S01]  /*39e0*/  STG.E desc[UR10][R6.64+0x4], R2 ;  /* 0x0000040206007986 */ /* 0x0001e2000c10190a */
[----:B------:R-:W-:Y:S02]  /*39f0*/  BSSY.RECONVERGENT B0, `(.L_x_135) ;  /* 0x000000d000007945 */ /* 0x000fe40003800200 */
[----:B------:R-:W-:-:S04]  /*3a00*/  LOP3.LUT R3, R3, 0x7f800000, RZ, 0xc0, !PT ;  /* 0x7f80000003037812 */ /* 0x000fc800078ec0ff */
[----:B------:R-:W-:-:S13]  /*3a10*/  ISETP.GT.U32.AND P0, PT, R3, 0x1ffffff, PT ;  /* 0x01ffffff0300780c */ /* 0x000fda0003f04070 */
[----:B0-----:R-:W-:Y:S05]  /*3a20*/  @P0 BRA `(.L_x_136) ;  /* 0x0000000000140947 */ /* 0x001fea0003800000 */
[----:B------:R-:W-:Y:S02]  /*3a30*/  MOV R2, R0 ;  /* 0x0000000000027202 */ /* 0x000fe40000000f00 */
[----:B------:R-:W-:-:S07]  /*3a40*/  MOV R8, 0x3a60 ;  /* 0x00003a6000087802 */ /* 0x000fce0000000f00 */
[----:B------:R-:W-:Y:S05]  /*3a50*/  CALL.REL.NOINC `($__internal_3_$__cuda_sm20_rcp_rn_f32_slowpath) ;  /* 0x0000000000247944 */ /* 0x000fea0003c00000 */
[----:B------:R-:W-:Y:S01]  /*3a60*/  MOV R3, R9 ;  /* 0x0000000900037202 */ /* 0x000fe20000000f00 */
[----:B------:R-:W-:Y:S06]  /*3a70*/  BRA `(.L_x_137) ;  /* 0x0000000000107947 */ /* 0x000fec0003800000 */
.L_x_136:
[----:B------:R-:W0:Y:S02]  /*3a80*/  MUFU.RCP R3, R0 ;  /* 0x0000000000037308 */ /* 0x000e240000001000 */
[----:B0-----:R-:W-:-:S04]  /*3a90*/  FFMA R2, R3, R0, -1 ;  /* 0xbf80000003027423 */ /* 0x001fc80000000000 */
[----:B------:R-:W-:-:S04]  /*3aa0*/  FADD.FTZ R2, -R2, -RZ ;  /* 0x800000ff02027221 */ /* 0x000fc80000010100 */
[----:B------:R-:W-:-:S07]  /*3ab0*/  FFMA R3, R3, R2, R3 ;  /* 0x0000000203037223 */ /* 0x000fce0000000003 */
.L_x_137:
[----:B------:R-:W-:Y:S05]  /*3ac0*/  BSYNC.RECONVERGENT B0 ;  /* 0x0000000000007941 */ /* 0x000fea0003800200 */
.L_x_135:
[----:B------:R-:W-:Y:S01]  /*3ad0*/  STG.E desc[UR10][R6.64+0x8], R3 ;  /* 0x0000080306007986 */ /* 0x000fe2000c10190a */
[----:B------:R-:W-:Y:S05]  /*3ae0*/  EXIT ;  /* 0x000000000000794d */ /* 0x000fea0003800000 */
        .weak           $__internal_3_$__cuda_sm20_rcp_rn_f32_slowpath
        .type           $__internal_3_$__cuda_sm20_rcp_rn_f32_slowpath,@function
        .size           $__internal_3_$__cuda_sm20_rcp_rn_f32_slowpath,($__internal_4_$__cuda_sm20_sqrt_rn_f32_slowpath - $__internal_3_$__cuda_sm20_rcp_rn_f32_slowpath)
$__internal_3_$__cuda_sm20_rcp_rn_f32_slowpath:
[----:B------:R-:W-:Y:S01]  /*3af0*/  SHF.L.U32 R3, R2, 0x1, RZ ;  /* 0x0000000102037819 */ /* 0x000fe200000006ff */
[----:B------:R-:W-:Y:S03]  /*3b00*/  BSSY.RECONVERGENT B1, `(.L_x_138) ;  /* 0x0000030000017945 */ /* 0x000fe60003800200 */
[----:B------:R-:W-:-:S04]  /*3b10*/  SHF.R.U32.HI R3, RZ, 0x18, R3 ;  /* 0x00000018ff037819 */ /* 0x000fc80000011603 */
[----:B------:R-:W-:-:S13]  /*3b20*/  ISETP.NE.U32.AND P0, PT, R3, RZ, PT ;  /* 0x000000ff0300720c */ /* 0x000fda0003f05070 */
[----:B------:R-:W-:Y:S05]  /*3b30*/  @P0 BRA `(.L_x_139) ;  /* 0x0000000000280947 */ /* 0x000fea0003800000 */
[----:B------:R-:W-:-:S04]  /*3b40*/  SHF.L.U32 R3, R2, 0x1, RZ ;  /* 0x0000000102037819 */ /* 0x000fc800000006ff */
[----:B------:R-:W-:-:S13]  /*3b50*/  ISETP.NE.AND P0, PT, R3, RZ, PT ;  /* 0x000000ff0300720c */ /* 0x000fda0003f05270 */
[----:B------:R-:W-:Y:S01]  /*3b60*/  @P0 FFMA R10, R2, 1.84467440737095516160e+19, RZ ;  /* 0x5f800000020a0823 */ /* 0x000fe200000000ff */
[----:B------:R-:W-:Y:S08]  /*3b70*/  @!P0 MUFU.RCP R9, R2 ;  /* 0x0000000200098308 */ /* 0x000ff00000001000 */
[----:B------:R-:W0:Y:S02]  /*3b80*/  @P0 MUFU.RCP R3, R10 ;  /* 0x0000000a00030308 */ /* 0x000e240000001000 */
[----:B0-----:R-:W-:-:S04]  /*3b90*/  @P0 FFMA R14, R10, R3, -1 ;  /* 0xbf8000000a0e0423 */ /* 0x001fc80000000003 */
[----:B------:R-:W-:-:S04]  /*3ba0*/  @P0 FADD.FTZ R14, -R14, -RZ ;  /* 0x800000ff0e0e0221 */ /* 0x000fc80000010100 */
[----:B------:R-:W-:-:S04]  /*3bb0*/  @P0 FFMA R3, R3, R14, R3 ;  /* 0x0000000e03030223 */ /* 0x000fc80000000003 */
[----:B------:R-:W-:Y:S01]  /*3bc0*/  @P0 FFMA R9, R3, 1.84467440737095516160e+19, RZ ;  /* 0x5f80000003090823 */ /* 0x000fe200000000ff */
[----:B------:R-:W-:Y:S06]  /*3bd0*/  BRA `(.L_x_140) ;  /* 0x0000000000887947 */ /* 0x000fec0003800000 */
.L_x_139:
[----:B------:R-:W-:-:S04]  /*3be0*/  IADD3 R9, PT, PT, R3, -0xfd, RZ ;  /* 0xffffff0303097810 */ /* 0x000fc80007ffe0ff */
[----:B------:R-:W-:-:S13]  /*3bf0*/  ISETP.GT.U32.AND P0, PT, R9, 0x1, PT ;  /* 0x000000010900780c */ /* 0x000fda0003f04070 */
[----:B------:R-:W-:Y:S05]  /*3c00*/  @P0 BRA `(.L_x_141) ;  /* 0x0000000000780947 */ /* 0x000fea0003800000 */
[----:B------:R-:W-:Y:S01]  /*3c10*/  LOP3.LUT R10, R2, 0x7fffff, RZ, 0xc0, !PT ;  /* 0x007fffff020a7812 */ /* 0x000fe200078ec0ff */
[----:B------:R-:W-:Y:S01]  /*3c20*/  HFMA2 R18, -RZ, RZ, 0, 1.78813934326171875e-07 ;  /* 0x00000003ff127431 */ /* 0x000fe200000001ff */
[----:B------:R-:W-:Y:S02]  /*3c30*/  IADD3 R3, PT, PT, R3, -0xfc, RZ ;  /* 0xffffff0403037810 */ /* 0x000fe40007ffe0ff */
[----:B------:R-:W-:-:S04]  /*3c40*/  LOP3.LUT R10, R10, 0x3f800000, RZ, 0xfc, !PT ;  /* 0x3f8000000a0a7812 */ /* 0x000fc800078efcff */
[----:B------:R-:W0:Y:S01]  /*3c50*/  MUFU.RCP R17, R10 ;  /* 0x0000000a00117308 */ /* 0x000e220000001000 */
[----:B------:R-:W-:Y:S01]  /*3c60*/  SHF.L.U32 R19, R18, R9, RZ ;  /* 0x0000000912137219 */ /* 0x000fe200000006ff */
[----:B0-----:R-:W-:-:S04]  /*3c70*/  FFMA R14, R10, R17, -1 ;  /* 0xbf8000000a0e7423 */ /* 0x001fc80000000011 */
[----:B------:R-:W-:-:S04]  /*3c80*/  FADD.FTZ R14, -R14, -RZ ;  /* 0x800000ff0e0e7221 */ /* 0x000fc80000010100 */
[CCC-:B------:R-:W-:Y:S01]  /*3c90*/  FFMA.RM R16, R17.reuse, R14.reuse, R17.reuse ;  /* 0x0000000e11107223 */ /* 0x1c0fe20000004011 */
[----:B------:R-:W-:-:S04]  /*3ca0*/  FFMA.RP R17, R17, R14, R17 ;  /* 0x0000000e11117223 */ /* 0x000fc80000008011 */
[C---:B------:R-:W-:Y:S02]  /*3cb0*/  LOP3.LUT R14, R16.reuse, 0x7fffff, RZ, 0xc0, !PT ;  /* 0x007fffff100e7812 */ /* 0x040fe400078ec0ff */
[----:B------:R-:W-:Y:S02]  /*3cc0*/  FSETP.NEU.FTZ.AND P0, PT, R16, R17, PT ;  /* 0x000000111000720b */ /* 0x000fe40003f1d000 */
[----:B------:R-:W-:Y:S02]  /*3cd0*/  LOP3.LUT R14, R14, 0x800000, RZ, 0xfc, !PT ;  /* 0x008000000e0e7812 */ /* 0x000fe400078efcff */
[----:B------:R-:W-:Y:S02]  /*3ce0*/  SEL R16, RZ, 0xffffffff, !P0 ;  /* 0xffffffffff107807 */ /* 0x000fe40004000000 */
[----:B------:R-:W-:Y:S02]  /*3cf0*/  LOP3.LUT R10, R19, R14, RZ, 0xc0, !PT ;  /* 0x0000000e130a7212 */ /* 0x000fe400078ec0ff */
[----:B------:R-:W-:Y:S01]  /*3d00*/  SHF.R.U32.HI R3, RZ, R3, R14 ;  /* 0x00000003ff037219 */ /* 0x000fe2000001160e */
[----:B------:R-:W-:Y:S01]  /*3d10*/  IMAD.MOV R16, RZ, RZ, -R16 ;  /* 0x000000ffff107224 */ /* 0x000fe200078e0a10 */
[----:B------:R-:W-:-:S04]  /*3d20*/  SHF.R.U32.HI R10, RZ, R9, R10 ;  /* 0x00000009ff0a7219 */ /* 0x000fc8000001160a */
[----:B------:R-:W-:Y:S02]  /*3d30*/  LOP3.LUT P1, RZ, R16, R9, R14, 0xf8, !PT ;  /* 0x0000000910ff7212 */ /* 0x000fe4000782f80e */
[C---:B------:R-:W-:Y:S02]  /*3d40*/  LOP3.LUT P0, RZ, R10.reuse, 0x1, RZ, 0xc0, !PT ;  /* 0x000000010aff7812 */ /* 0x040fe4000780c0ff */
[----:B------:R-:W-:-:S04]  /*3d50*/  LOP3.LUT P2, RZ, R10, 0x2, RZ, 0xc0, !PT ;  /* 0x000000020aff7812 */ /* 0x000fc8000784c0ff */
[----:B------:R-:W-:Y:S02]  /*3d60*/  PLOP3.LUT P0, PT, P0, P1, P2, 0xe0, 0x0 ;  /* 0x000000000000781c */ /* 0x000fe40000703c20 */
[----:B------:R-:W-:Y:S02]  /*3d70*/  LOP3.LUT P1, RZ, R2, 0x7fffff, RZ, 0xc0, !PT ;  /* 0x007fffff02ff7812 */ /* 0x000fe4000782c0ff */
[----:B------:R-:W-:-:S04]  /*3d80*/  SEL R9, RZ, 0x1, !P0 ;  /* 0x00000001ff097807 */ /* 0x000fc80004000000 */
[----:B------:R-:W-:-:S04]  /*3d90*/  IADD3 R9, PT, PT, -R9, RZ, RZ ;  /* 0x000000ff09097210 */ /* 0x000fc80007ffe1ff */
[----:B------:R-:W-:-:S13]  /*3da0*/  ISETP.GE.AND P0, PT, R9, RZ, PT ;  /* 0x000000ff0900720c */ /* 0x000fda0003f06270 */
[----:B------:R-:W-:-:S04]  /*3db0*/  @!P0 IADD3 R3, PT, PT, R3, 0x1, RZ ;  /* 0x0000000103038810 */ /* 0x000fc80007ffe0ff */
[----:B------:R-:W-:-:S04]  /*3dc0*/  @!P1 SHF.L.U32 R3, R3, 0x1, RZ ;  /* 0x0000000103039819 */ /* 0x000fc800000006ff */
[----:B------:R-:W-:Y:S01]  /*3dd0*/  LOP3.LUT R9, R3, 0x80000000, R2, 0xf8, !PT ;  /* 0x8000000003097812 */ /* 0x000fe200078ef802 */
[----:B------:R-:W-:Y:S06]  /*3de0*/  BRA `(.L_x_140) ;  /* 0x0000000000047947 */ /* 0x000fec0003800000 */
.L_x_141:
[----:B------:R0:W1:Y:S02]  /*3df0*/  MUFU.RCP R9, R2 ;  /* 0x0000000200097308 */ /* 0x0000640000001000 */
.L_x_140:
[----:B------:R-:W-:Y:S05]  /*3e00*/  BSYNC.RECONVERGENT B1 ;  /* 0x0000000000017941 */ /* 0x000fea0003800200 */
.L_x_138:
[----:B------:R-:W-:Y:S01]  /*3e10*/  HFMA2 R3, -RZ, RZ, 0, 0 ;  /* 0x00000000ff037431 */ /* 0x000fe200000001ff */
[----:B0-----:R-:W-:-:S04]  /*3e20*/  MOV R2, R8 ;  /* 0x0000000800027202 */ /* 0x001fc80000000f00 */
[----:B-1----:R-:W-:Y:S05]  /*3e30*/  RET.REL.NODEC R2 `(_Z7NormalsPfPiiiiS_S_S_) ;  /* 0xffffffc002707950 */ /* 0x002fea0003c3ffff */
        .weak           $__internal_4_$__cuda_sm20_sqrt_rn_f32_slowpath
        .type           $__internal_4_$__cuda_sm20_sqrt_rn_f32_slowpath,@function
        .size           $__internal_4_$__cuda_sm20_sqrt_rn_f32_slowpath,($__internal_5_$__cuda_sm3x_div_rn_noftz_f32_slowpath - $__internal_4_$__cuda_sm20_sqrt_rn_f32_slowpath)
$__internal_4_$__cuda_sm20_sqrt_rn_f32_slowpath:
[----:B------:R-:W-:-:S13]  /*3e40*/  LOP3.LUT P0, RZ, R2, 0x7fffffff, RZ, 0xc0, !PT ;  /* 0x7fffffff02ff7812 */ /* 0x000fda000780c0ff */
[----:B------:R-:W-:Y:S01]  /*3e50*/  @!P0 MOV R3, R2 ;  /* 0x0000000200038202 */ /* 0x000fe20000000f00 */
        /* <DEDUP_REMOVED lines=8> */
[----:B------:R-:W-:-:S04]  /*3ee0*/  @P0 FFMA R8, R2, 1.84467440737095516160e+19, RZ ;  /* 0x5f80000002080823 */ /* 0x000fc800000000ff */
[----:B------:R-:W0:Y:S02]  /*3ef0*/  @P0 MUFU.RSQ R3, R8 ;  /* 0x0000000800030308 */ /* 0x000e240000001400 */
[----:B0-----:R-:W-:Y:S01]  /*3f00*/  @P0 FMUL.FTZ R9, R8, R3 ;  /* 0x0000000308090220 */ /* 0x001fe20000410000 */
[----:B------:R-:W-:Y:S01]  /*3f10*/  @P0 FMUL.FTZ R14, R3, 0.5 ;  /* 0x3f000000030e0820 */ /* 0x000fe20000410000 */
[----:B------:R-:W-:Y:S02]  /*3f20*/  @!P0 MOV R3, R2 ;  /* 0x0000000200038202 */ /* 0x000fe40000000f00 */
[----:B------:R-:W-:-:S04]  /*3f30*/  @P0 FADD.FTZ R10, -R9, -RZ ;  /* 0x800000ff090a0221 */ /* 0x000fc80000010100 */
[----:B------:R-:W-:-:S04]  /*3f40*/  @P0 FFMA R10, R9, R10, R8 ;  /* 0x0000000a090a0223 */ /* 0x000fc80000000008 */
[----:B------:R-:W-:-:S04]  /*3f50*/  @P0 FFMA R10, R10, R14, R9 ;  /* 0x0000000e0a0a0223 */ /* 0x000fc80000000009 */
[----:B------:R-:W-:-:S07]  /*3f60*/  @P0 FMUL.FTZ R3, R10, 2.3283064365386962891e-10 ;  /* 0x2f8000000a030820 */ /* 0x000fce0000410000 */
.L_x_142:
[----:B------:R-:W-:Y:S01]  /*3f70*/  MOV R8, R3 ;  /* 0x0000000300087202 */ /* 0x000fe20000000f00 */
[----:B------:R-:W-:Y:S01]  /*3f80*/  IMAD.MOV.U32 R3, RZ, RZ, 0x0 ;  /* 0x00000000ff037424 */ /* 0x000fe200078e00ff */
[----:B------:R-:W-:-:S04]  /*3f90*/  MOV R2, R16 ;  /* 0x0000001000027202 */ /* 0x000fc80000000f00 */
[----:B------:R-:W-:Y:S05]  /*3fa0*/  RET.REL.NODEC R2 `(_Z7NormalsPfPiiiiS_S_S_) ;  /* 0xffffffc002147950 */ /* 0x000fea0003c3ffff */
        .weak           $__internal_5_$__cuda_sm3x_div_rn_noftz_f32_slowpath
        .type           $__internal_5_$__cuda_sm3x_div_rn_noftz_f32_slowpath,@function
        .size           $__internal_5_$__cuda_sm3x_div_rn_noftz_f32_slowpath,($_Z7NormalsPfPiiiiS_S_S_$__internal_trig_reduction_slowpathd - $__internal_5_$__cuda_sm3x_div_rn_noftz_f32_slowpath)
$__internal_5_$__cuda_sm3x_div_rn_noftz_f32_slowpath:
[----:B------:R-:W-:Y:S01]  /*3fb0*/  SHF.R.U32.HI R9, RZ, 0x17, R3 ;  /* 0x00000017ff097819 */ /* 0x000fe20000011603 */
[----:B------:R-:W-:Y:S01]  /*3fc0*/  BSSY.RECONVERGENT B0, `(.L_x_143) ;  /* 0x0000062000007945 */ /* 0x000fe20003800200 */
[----:B------:R-:W-:Y:S02]  /*3fd0*/  SHF.R.U32.HI R14, RZ, 0x17, R2 ;  /* 0x00000017ff0e7819 */ /* 0x000fe40000011602 */
[----:B------:R-:W-:Y:S02]  /*3fe0*/  LOP3.LUT R9, R9, 0xff, RZ, 0xc0, !PT ;  /* 0x000000ff09097812 */ /* 0x000fe400078ec0ff */
[----:B------:R-:W-:Y:S02]  /*3ff0*/  LOP3.LUT R14, R14, 0xff, RZ, 0xc0, !PT ;  /* 0x000000ff0e0e7812 */ /* 0x000fe400078ec0ff */
[----:B------:R-:W-:Y:S02]  /*4000*/  IADD3 R17, PT, PT, R9, -0x1, RZ ;  /* 0xffffffff09117810 */ /* 0x000fe40007ffe0ff */
[----:B------:R-:W-:-:S02]  /*4010*/  IADD3 R18, PT, PT, R14, -0x1, RZ ;  /* 0xffffffff0e127810 */ /* 0x000fc40007ffe0ff */
[----:B------:R-:W-:-:S04]  /*4020*/  ISETP.GT.U32.AND P0, PT, R17, 0xfd, PT ;  /* 0x000000fd1100780c */ /* 0x000fc80003f04070 */
[----:B------:R-:W-:-:S13]  /*4030*/  ISETP.GT.U32.OR P0, PT, R18, 0xfd, P0 ;  /* 0x000000fd1200780c */ /* 0x000fda0000704470 */
[----:B------:R-:W-:Y:S01]  /*4040*/  @!P0 MOV R10, RZ ;  /* 0x000000ff000a8202 */ /* 0x000fe20000000f00 */
[----:B------:R-:W-:Y:S06]  /*4050*/  @!P0 BRA `(.L_x_144) ;  /* 0x00000000005c8947 */ /* 0x000fec0003800000 */
[----:B------:R-:W-:Y:S02]  /*4060*/  FSETP.GTU.FTZ.AND P0, PT, |R2|, +INF , PT ;  /* 0x7f8000000200780b */ /* 0x000fe40003f1c200 */
        /* <DEDUP_REMOVED lines=17> */
[----:B------:R-:W-:Y:S01]  /*4180*/  @P0 MOV R10, RZ ;  /* 0x000000ff000a0202 */ /* 0x000fe20000000f00 */
[----:B------:R-:W-:Y:S01]  /*4190*/  @!P0 FFMA R2, R2, 1.84467440737095516160e+19, RZ ;  /* 0x5f80000002028823 */ /* 0x000fe200000000ff */
[----:B------:R-:W-:Y:S01]  /*41a0*/  @!P0 MOV R10, 0xffffffc0 ;  /* 0xffffffc0000a8802 */ /* 0x000fe20000000f00 */
[----:B------:R-:W-:-:S03]  /*41b0*/  @!P1 FFMA R3, R3, 1.84467440737095516160e+19, RZ ;  /* 0x5f80000003039823 */ /* 0x000fc600000000ff */
[----:B------:R-:W-:-:S07]  /*41c0*/  @!P1 IADD3 R10, PT, PT, R10, 0x40, RZ ;  /* 0x000000400a0a9810 */ /* 0x000fce0007ffe0ff */
.L_x_144:
[----:B------:R-:W-:Y:S01]  /*41d0*/  LEA R28, R9, 0xc0800000, 0x17 ;  /* 0xc0800000091c7811 */ /* 0x000fe200078eb8ff */
[----:B------:R-:W-:Y:S01]  /*41e0*/  BSSY.RECONVERGENT B1, `(.L_x_149) ;  /* 0x0000036000017945 */ /* 0x000fe20003800200 */
[----:B------:R-:W-:Y:S02]  /*41f0*/  IADD3 R14, PT, PT, R14, -0x7f, RZ ;  /* 0xffffff810e0e7810 */ /* 0x000fe40007ffe0ff */
[----:B------:R-:W-:-:S03]  /*4200*/  IADD3 R28, PT, PT, -R28, R3, RZ ;  /* 0x000000031c1c7210 */ /* 0x000fc60007ffe1ff */
[----:B------:R-:W-:Y:S01]  /*4210*/  IMAD R2, R14, -0x800000, R2 ;  /* 0xff8000000e027824 */ /* 0x000fe200078e0202 */
[----:B------:R-:W0:Y:S01]  /*4220*/  MUFU.RCP R18, R28 ;  /* 0x0000001c00127308 */ /* 0x000e220000001000 */
[----:B------:R-:W-:-:S04]  /*4230*/  FADD.FTZ R3, -R28, -RZ ;  /* 0x800000ff1c037221 */ /* 0x000fc80000010100 */
[----:B0-----:R-:W-:-:S04]  /*4240*/  FFMA R17, R18, R3, 1 ;  /* 0x3f80000012117423 */ /* 0x001fc80000000003 */
[----:B------:R-:W-:-:S04]  /*4250*/  FFMA R17, R18, R17, R18 ;  /* 0x0000001112117223 */ /* 0x000fc80000000012 */
[----:B------:R-:W-:-:S04]  /*4260*/  FFMA R18, R2, R17, RZ ;  /* 0x0000001102127223 */ /* 0x000fc800000000ff */
[----:B------:R-:W-:-:S04]  /*4270*/  FFMA R19, R3, R18, R2 ;  /* 0x0000001203137223 */ /* 0x000fc80000000002 */
[----:B------:R-:W-:Y:S01]  /*4280*/  FFMA R18, R17, R19, R18 ;  /* 0x0000001311127223 */ /* 0x000fe20000000012 */
[----:B------:R-:W-:-:S03]  /*4290*/  IADD3 R19, PT, PT, R14, 0x7f, -R9 ;  /* 0x0000007f0e137810 */ /* 0x000fc60007ffe809 */
[----:B------:R-:W-:Y:S01]  /*42a0*/  FFMA R3, R3, R18, R2 ;  /* 0x0000001203037223 */ /* 0x000fe20000000002 */
[----:B------:R-:W-:-:S03]  /*42b0*/  IADD3 R19, PT, PT, R19, R10, RZ ;  /* 0x0000000a13137210 */ /* 0x000fc60007ffe0ff */
[----:B------:R-:W-:-:S05]  /*42c0*/  FFMA R2, R17, R3, R18 ;  /* 0x0000000311027223 */ /* 0x000fca0000000012 */
[----:B------:R-:W-:-:S04]  /*42d0*/  SHF.R.U32.HI R9, RZ, 0x17, R2 ;  /* 0x00000017ff097819 */ /* 0x000fc80000011602 */
[----:B------:R-:W-:-:S04]  /*42e0*/  LOP3.LUT R10, R9, 0xff, RZ, 0xc0, !PT ;  /* 0x000000ff090a7812 */ /* 0x000fc800078ec0ff */
[----:B------:R-:W-:-:S04]  /*42f0*/  IADD3 R9, PT, PT, R10, R19, RZ ;  /* 0x000000130a097210 */ /* 0x000fc80007ffe0ff */
[----:B------:R-:W-:-:S04]  /*4300*/  IADD3 R10, PT, PT, R9, -0x1, RZ ;  /* 0xffffffff090a7810 */ /* 0x000fc80007ffe0ff */
        /* <DEDUP_REMOVED lines=10> */
[CCC-:B------:R-:W-:Y:S01]  /*43b0*/  FFMA.RP R14, R17.reuse, R3.reuse, R18.reuse ;  /* 0x00000003110e7223 */ /* 0x1c0fe20000008012 */
[----:B------:R-:W-:Y:S01]  /*43c0*/  FFMA.RM R17, R17, R3, R18 ;  /* 0x0000000311117223 */ /* 0x000fe20000004012 */
[C---:B------:R-:W-:Y:S01]  /*43d0*/  VIADD R3, R9.reuse, 0x20 ;  /* 0x0000002009037836 */ /* 0x040fe20000000000 */
[C---:B------:R-:W-:Y:S02]  /*43e0*/  ISETP.NE.AND P2, PT, R9.reuse, RZ, PT ;  /* 0x000000ff0900720c */ /* 0x040fe40003f45270 */
[----:B------:R-:W-:Y:S02]  /*43f0*/  LOP3.LUT R10, R10, 0x7fffff, RZ, 0xc0, !PT ;  /* 0x007fffff0a0a7812 */ /* 0x000fe400078ec0ff */
[----:B------:R-:W-:Y:S02]  /*4400*/  ISETP.NE.AND P1, PT, R9, RZ, PT ;  /* 0x000000ff0900720c */ /* 0x000fe40003f25270 */
[----:B------:R-:W-:-:S02]  /*4410*/  LOP3.LUT R10, R10, 0x800000, RZ, 0xfc, !PT ;  /* 0x008000000a0a7812 */ /* 0x000fc400078efcff */
[----:B------:R-:W-:Y:S02]  /*4420*/  IADD3 R9, PT, PT, -R9, RZ, RZ ;  /* 0x000000ff09097210 */ /* 0x000fe40007ffe1ff */
[----:B------:R-:W-:Y:S02]  /*4430*/  SHF.L.U32 R3, R10, R3, RZ ;  /* 0x000000030a037219 */ /* 0x000fe400000006ff */
[----:B------:R-:W-:Y:S02]  /*4440*/  FSETP.NEU.FTZ.AND P0, PT, R14, R17, PT ;  /* 0x000000110e00720b */ /* 0x000fe40003f1d000 */
[----:B------:R-:W-:Y:S02]  /*4450*/  SEL R9, R9, RZ, P2 ;  /* 0x000000ff09097207 */ /* 0x000fe40001000000 */
[----:B------:R-:W-:Y:S02]  /*4460*/  ISETP.NE.AND P1, PT, R3, RZ, P1 ;  /* 0x000000ff0300720c */ /* 0x000fe40000f25270 */
[----:B------:R-:W-:-:S02]  /*4470*/  SHF.R.U32.HI R10, RZ, R9, R10 ;  /* 0x00000009ff0a7219 */ /* 0x000fc4000001160a */
[----:B------:R-:W-:Y:S02]  /*4480*/  PLOP3.LUT P0, PT, P0, P1, PT, 0xf8, 0x8f ;  /* 0x00000000008f781c */ /* 0x000fe40000703f70 */
[----:B------:R-:W-:Y:S02]  /*4490*/  SHF.R.U32.HI R9, RZ, 0x1, R10 ;  /* 0x00000001ff097819 */ /* 0x000fe4000001160a */
[----:B------:R-:W-:-:S04]  /*44a0*/  SEL R14, RZ, 0x1, !P0 ;  /* 0x00000001ff0e7807 */ /* 0x000fc80004000000 */
[----:B------:R-:W-:-:S04]  /*44b0*/  LOP3.LUT R3, R14, 0x1, R9, 0xf8, !PT ;  /* 0x000000010e037812 */ /* 0x000fc800078ef809 */
[----:B------:R-:W-:-:S04]  /*44c0*/  LOP3.LUT R10, R3, R10, RZ, 0xc0, !PT ;  /* 0x0000000a030a7212 */ /* 0x000fc800078ec0ff */
[----:B------:R-:W-:-:S04]  /*44d0*/  IADD3 R9, PT, PT, R9, R10, RZ ;  /* 0x0000000a09097210 */ /* 0x000fc80007ffe0ff */
[----:B------:R-:W-:Y:S01]  /*44e0*/  LOP3.LUT R2, R9, R2, RZ, 0xfc, !PT ;  /* 0x0000000209027212 */ /* 0x000fe200078efcff */
[----:B------:R-:W-:Y:S06]  /*44f0*/  BRA `(.L_x_152) ;  /* 0x0000000000107947 */ /* 0x000fec0003800000 */
.L_x_151:
[----:B------:R-:W-:-:S04]  /*4500*/  LOP3.LUT R2, R2, 0x80000000, RZ, 0xc0, !PT ;  /* 0x8000000002027812 */ /* 0x000fc800078ec0ff */
[----:B------:R-:W-:Y:S01]  /*4510*/  LOP3.LUT R2, R2, 0x7f800000, RZ, 0xfc, !PT ;  /* 0x7f80000002027812 */ /* 0x000fe200078efcff */
[----:B------:R-:W-:Y:S06]  /*4520*/  BRA `(.L_x_152) ;  /* 0x0000000000047947 */ /* 0x000fec0003800000 */
.L_x_150:
[----:B------:R-:W-:-:S07]  /*4530*/  LEA R2, R19, R2, 0x17 ;  /* 0x0000000213027211 */ /* 0x000fce00078eb8ff */
.L_x_152:
[----:B------:R-:W-:Y:S05]  /*4540*/  BSYNC.RECONVERGENT B1 ;  /* 0x0000000000017941 */ /* 0x000fea0003800200 */
.L_x_149:
[----:B------:R-:W-:Y:S05]  /*4550*/  BRA `(.L_x_153) ;  /* 0x0000000000207947 */ /* 0x000fea0003800000 */
.L_x_148:
[----:B------:R-:W-:-:S04]  /*4560*/  LOP3.LUT R2, R3, 0x80000000, R2, 0x48, !PT ;  /* 0x8000000003027812 */ /* 0x000fc800078e4802 */
[----:B------:R-:W-:Y:S01]  /*4570*/  LOP3.LUT R2, R2, 0x7f800000, RZ, 0xfc, !PT ;  /* 0x7f80000002027812 */ /* 0x000fe200078efcff */
[----:B------:R-:W-:Y:S06]  /*4580*/  BRA `(.L_x_153) ;  /* 0x0000000000147947 */ /* 0x000fec0003800000 */
.L_x_147:
[----:B------:R-:W-:Y:S01]  /*4590*/  LOP3.LUT R2, R3, 0x80000000, R2, 0x48, !PT ;  /* 0x8000000003027812 */ /* 0x000fe200078e4802 */
[----:B------:R-:W-:Y:S06]  /*45a0*/  BRA `(.L_x_153) ;  /* 0x00000000000c7947 */ /* 0x000fec0003800000 */
.L_x_146:
[----:B------:R-:W0:Y:S01]  /*45b0*/  MUFU.RSQ R2, -QNAN ;  /* 0xffc0000000027908 */ /* 0x000e220000001400 */
[----:B------:R-:W-:Y:S05]  /*45c0*/  BRA `(.L_x_153) ;  /* 0x0000000000047947 */ /* 0x000fea0003800000 */
.L_x_145:
[----:B------:R-:W-:-:S07]  /*45d0*/  FADD.FTZ R2, R2, R3 ;  /* 0x0000000302027221 */ /* 0x000fce0000010000 */
.L_x_153:
[----:B------:R-:W-:Y:S05]  /*45e0*/  BSYNC.RECONVERGENT B0 ;  /* 0x0000000000007941 */ /* 0x000fea0003800200 */
.L_x_143:
[----:B------:R-:W-:-:S04]  /*45f0*/  HFMA2 R9, -RZ, RZ, 0, 0 ;  /* 0x00000000ff097431 */ /* 0x000fc800000001ff */
[----:B0-----:R-:W-:Y:S05]  /*4600*/  RET.REL.NODEC R8 `(_Z7NormalsPfPiiiiS_S_S_) ;  /* 0xffffffb8087c7950 */ /* 0x001fea0003c3ffff */
        .type           $_Z7NormalsPfPiiiiS_S_S_$__internal_trig_reduction_slowpathd,@function
        .size           $_Z7NormalsPfPiiiiS_S_S_$__internal_trig_reduction_slowpathd,(.L_x_194 - $_Z7NormalsPfPiiiiS_S_S_$__internal_trig_reduction_slowpathd)
$_Z7NormalsPfPiiiiS_S_S_$__internal_trig_reduction_slowpathd:
[----:B------:R-:W-:Y:S02]  /*4610*/  SHF.R.U32.HI R14, RZ, 0x14, R3 ;  /* 0x00000014ff0e7819 */ /* 0x000fe40000011603 */
[----:B------:R-:W-:Y:S02]  /*4620*/  MOV R8, RZ ;  /* 0x000000ff00087202 */ /* 0x000fe40000000f00 */
[----:B------:R-:W-:-:S04]  /*4630*/  LOP3.LUT R9, R14, 0x7ff, RZ, 0xc0, !PT ;  /* 0x000007ff0e097812 */ /* 0x000fc800078ec0ff */
[----:B------:R-:W-:-:S13]  /*4640*/  ISETP.NE.AND P0, PT, R9, 0x7ff, PT ;  /* 0x000007ff0900780c */ /* 0x000fda0003f05270 */
[----:B------:R-:W-:Y:S05]  /*4650*/  @!P0 BRA `(.L_x_154) ;  /* 0x0000000800488947 */ /* 0x000fea0003800000 */
[----:B------:R-:W-:Y:S01]  /*4660*/  IADD3 R8, PT, PT, R9, -0x400, RZ ;  /* 0xfffffc0009087810 */ /* 0x000fe20007ffe0ff */
[----:B------:R-:W-:Y:S01]  /*4670*/  BSSY.RECONVERGENT B2, `(.L_x_155) ;  /* 0x000002f000027945 */ /* 0x000fe20003800200 */
[----:B------:R-:W-:Y:S02]  /*4680*/  CS2R R10, SRZ ;  /* 0x00000000000a7805 */ /* 0x000fe4000001ff00 */
[----:B------:R-:W-:Y:S02]  /*4690*/  SHF.R.U32.HI R15, RZ, 0x6, R8 ;  /* 0x00000006ff0f7819 */ /* 0x000fe40000011608 */
[----:B------:R-:W-:Y:S02]  /*46a0*/  ISETP.GE.U32.AND P0, PT, R8, 0x80, PT ;  /* 0x000000800800780c */ /* 0x000fe40003f06070 */
[C---:B------:R-:W-:Y:S02]  /*46b0*/  IADD3 R16, PT, PT, -R15.reuse, 0x13, RZ ;  /* 0x000000130f107810 */ /* 0x040fe40007ffe1ff */
[----:B------:R-:W-:-:S02]  /*46c0*/  IADD3 R13, PT, PT, -R15, 0xf, RZ ;  /* 0x0000000f0f0d7810 */ /* 0x000fc40007ffe1ff */
[----:B------:R-:W-:-:S04]  /*46d0*/  SEL R16, R16, 0x12, P0 ;  /* 0x0000001210107807 */ /* 0x000fc80000000000 */
[----:B------:R-:W-:-:S13]  /*46e0*/  ISETP.GE.AND P0, PT, R13, R16, PT ;  /* 0x000000100d00720c */ /* 0x000fda0003f06270 */
[----:B------:R-:W-:Y:S05]  /*46f0*/  @P0 BRA `(.L_x_156) ;  /* 0x0000000000980947 */ /* 0x000fea0003800000 */
[----:B------:R-:W0:Y:S01]  /*4700*/  LDC.64 R8, c[0x0][0x358] ;  /* 0x0000d600ff087b82 */ /* 0x000e220000000a00 */
[C---:B------:R-:W-:Y:S01]  /*4710*/  SHF.L.U64.HI R17, R12.reuse, 0xb, R3 ;  /* 0x0000000b0c117819 */ /* 0x040fe20000010203 */
[----:B------:R-:W-:Y:S01]  /*4720*/  HFMA2 R18, -RZ, RZ, 0, 0 ;  /* 0x00000000ff127431 */ /* 0x000fe200000001ff */
[----:B------:R-:W-:Y:S01]  /*4730*/  BSSY.RECONVERGENT B3, `(.L_x_157) ;  /* 0x0000021000037945 */ /* 0x000fe20003800200 */
[----:B------:R-:W-:Y:S02]  /*4740*/  SHF.L.U32 R19, R12, 0xb, RZ ;  /* 0x0000000b0c137819 */ /* 0x000fe400000006ff */
[----:B------:R-:W-:Y:S02]  /*4750*/  CS2R R10, SRZ ;  /* 0x00000000000a7805 */ /* 0x000fe4000001ff00 */
[----:B------:R-:W-:Y:S02]  /*4760*/  MOV R27, R13 ;  /* 0x0000000d001b7202 */ /* 0x000fe40000000f00 */
[----:B------:R-:W-:-:S02]  /*4770*/  IADD3 R24, PT, PT, RZ, -R15, -R16 ;  /* 0x8000000fff187210 */ /* 0x000fc40007ffe810 */
[----:B------:R-:W-:-:S07]  /*4780*/  LOP3.LUT R17, R17, 0x80000000, RZ, 0xfc, !PT ;  /* 0x8000000011117812 */ /* 0x000fce00078efcff */
.L_x_158:
[----:B------:R-:W1:Y:S01]  /*4790*/  LDC.64 R12, c[0x4][RZ] ;  /* 0x01000000ff0c7b82 */ /* 0x000e620000000a00 */
[----:B0-----:R-:W-:Y:S02]  /*47a0*/  R2UR UR4, R8 ;  /* 0x00000000080472ca */ /* 0x001fe400000e0000 */
[----:B------:R-:W-:Y:S01]  /*47b0*/  R2UR UR5, R9 ;  /* 0x00000000090572ca */ /* 0x000fe200000e0000 */
[----:B-1----:R-:W-:-:S12]  /*47c0*/  IMAD.WIDE R12, R27, 0x8, R12 ;  /* 0x000000081b0c7825 */ /* 0x002fd800078e020c */
[----:B------:R-:W2:Y:S01]  /*47d0*/  LDG.E.64.CONSTANT R12, desc[UR4][R12.64] ;  /* 0x000000040c0c7981 */ /* 0x000ea2000c1e9b00 */
[----:B------:R-:W-:Y:S01]  /*47e0*/  VIADD R24, R24, 0x1 ;  /* 0x0000000118187836 */ /* 0x000fe20000000000 */
[----:B------:R-:W-:Y:S01]  /*47f0*/  IADD3 R27, PT, PT, R27, 0x1, RZ ;  /* 0x000000011b1b7810 */ /* 0x000fe20007ffe0ff */
[----:B--2---:R-:W-:-:S04]  /*4800*/  IMAD.WIDE.U32 R10, P2, R12, R19, R10 ;  /* 0x000000130c0a7225 */ /* 0x004fc8000784000a */
[----:B------:R-:W-:Y:S02]  /*4810*/  IMAD R29, R12, R17, RZ ;  /* 0x000000110c1d7224 */ /* 0x000fe400078e02ff */
[C---:B------:R-:W-:Y:S02]  /*4820*/  IMAD R26, R13.reuse, R19, RZ ;  /* 0x000000130d1a7224 */ /* 0x040fe400078e02ff */
[----:B------:R-:W-:Y:S01]  /*4830*/  IMAD R28, R13, R17, RZ ;  /* 0x000000110d1c7224 */ /* 0x000fe200078e02ff */
[----:B------:R-:W-:Y:S02]  /*4840*/  IADD3 R11, P0, PT, R29, R11, RZ ;  /* 0x0000000b1d0b7210 */ /* 0x000fe40007f1e0ff */
[----:B------:R-:W-:Y:S02]  /*4850*/  LEA R29, R18, R1, 0x3 ;  /* 0x00000001121d7211 */ /* 0x000fe400078e18ff */
[----:B------:R-:W-:Y:S01]  /*4860*/  IADD3 R11, P1, PT, R26, R11, RZ ;  /* 0x0000000b1a0b7210 */ /* 0x000fe20007f3e0ff */
[----:B------:R-:W-:Y:S01]  /*4870*/  IMAD.HI.U32 R26, R12, R17, RZ ;  /* 0x000000110c1a7227 */ /* 0x000fe200078e00ff */
[----:B------:R-:W-:-:S03]  /*4880*/  IADD3 R18, PT, PT, R18, 0x1, RZ ;  /* 0x0000000112127810 */ /* 0x000fc60007ffe0ff */
[----:B------:R0:W-:Y:S01]  /*4890*/  STL.64 [R29], R10 ;  /* 0x0000000a1d007387 */ /* 0x0001e20000100a00 */
[----:B------:R-:W-:Y:S01]  /*48a0*/  IADD3.X R12, PT, PT, R26, RZ, RZ, P2, !PT ;  /* 0x000000ff1a0c7210 */ /* 0x000fe200017fe4ff */
[----:B------:R-:W-:-:S05]  /*48b0*/  IMAD.HI.U32 R26, R13, R19, RZ ;  /* 0x000000130d1a7227 */ /* 0x000fca00078e00ff */
[----:B------:R-:W-:Y:S01]  /*48c0*/  IADD3.X R12, P0, PT, R26, R12, RZ, P0, !PT ;  /* 0x0000000c1a0c7210 */ /* 0x000fe2000071e4ff */
[----:B------:R-:W-:-:S03]  /*48d0*/  IMAD.HI.U32 R26, R13, R17, RZ ;  /* 0x000000110d1a7227 */ /* 0x000fc600078e00ff */
[----:B------:R-:W-:Y:S02]  /*48e0*/  IADD3.X R13, P1, PT, R28, R12, RZ, P1, !PT ;  /* 0x0000000c1c0d7210 */ /* 0x000fe40000f3e4ff */
[----:B------:R-:W-:Y:S02]  /*48f0*/  IADD3.X R12, PT, PT, R26, RZ, RZ, P0, !PT ;  /* 0x000000ff1a0c7210 */ /* 0x000fe400007fe4ff */
[----:B------:R-:W-:Y:S02]  /*4900*/  ISETP.NE.AND P0, PT, R24, -0xf, PT ;  /* 0xfffffff11800780c */ /* 0x000fe40003f05270 */
[----:B0-----:R-:W-:Y:S02]  /*4910*/  IADD3.X R11, PT, PT, RZ, R12, RZ, P1, !PT ;  /* 0x0000000cff0b7210 */ /* 0x001fe40000ffe4ff */
[----:B------:R-:W-:-:S09]  /*4920*/  MOV R10, R13 ;  /* 0x0000000d000a7202 */ /* 0x000fd20000000f00 */
[----:B------:R-:W-:Y:S05]  /*4930*/  @P0 BRA `(.L_x_158) ;  /* 0xfffffffc00940947 */ /* 0x000fea000383ffff */
[----:B------:R-:W-:Y:S05]  /*4940*/  BSYNC.RECONVERGENT B3 ;  /* 0x0000000000037941 */ /* 0x000fea0003800200 */
.L_x_157:
[----:B------:R-:W-:-:S07]  /*4950*/  MOV R13, R16 ;  /* 0x00000010000d7202 */ /* 0x000fce0000000f00 */
.L_x_156:
[----:B------:R-:W-:Y:S05]  /*4960*/  BSYNC.RECONVERGENT B2 ;  /* 0x0000000000027941 */ /* 0x000fea0003800200 */
.L_x_155:
[----:B------:R-:W-:Y:S02]  /*4970*/  LOP3.LUT P0, R27, R14, 0x3f, RZ, 0xc0, !PT ;  /* 0x0000003f0e1b7812 */ /* 0x000fe4000780c0ff */
[----:B------:R-:W-:-:S04]  /*4980*/  IADD3 R8, PT, PT, R15, R13, RZ ;  /* 0x0000000d0f087210 */ /* 0x000fc80007ffe0ff */
[----:B------:R-:W-:-:S05]  /*4990*/  LEA R24, R8, R1, 0x3 ;  /* 0x0000000108187211 */ /* 0x000fca00078e18ff */
[----:B------:R0:W-:Y:S04]  /*49a0*/  STL.64 [R24+-0x78], R10 ;  /* 0xffff880a18007387 */ /* 0x0001e80000100a00 */
[----:B------:R-:W2:Y:S04]  /*49b0*/  @P0 LDL.64 R14, [R1+0x8] ;  /* 0x00000800010e0983 */ /* 0x000ea80000100a00 */
[----:B------:R-:W3:Y:S04]  /*49c0*/  LDL.64 R12, [R1+0x10] ;  /* 0x00001000010c7983 */ /* 0x000ee80000100a00 */
[----:B------:R-:W4:Y:S01]  /*49d0*/  LDL.64 R8, [R1+0x18] ;  /* 0x0000180001087983 */ /* 0x000f220000100a00 */
[----:B------:R-:W-:Y:S01]  /*49e0*/  BSSY.RECONVERGENT B2, `(.L_x_159) ;  /* 0x0000035000027945 */ /* 0x000fe20003800200 */
[----:B--2---:R-:W-:-:S02]  /*49f0*/  @P0 SHF.R.U64 R17, R14, 0x1, R15 ;  /* 0x000000010e110819 */ /* 0x004fc4000000120f */
[----:B------:R-:W-:Y:S02]  /*4a00*/  @P0 SHF.R.U32.HI R15, RZ, 0x1, R15 ;  /* 0x00000001ff0f0819 */ /* 0x000fe4000001160f */
[----:B------:R-:W-:Y:S02]  /*4a10*/  @P0 LOP3.LUT R14, R27, 0x3f, RZ, 0x3c, !PT ;  /* 0x0000003f1b0e0812 */ /* 0x000fe400078e3cff */
[C---:B---3--:R-:W-:Y:S02]  /*4a20*/  @P0 SHF.L.U32 R19, R12.reuse, R27, RZ ;  /* 0x0000001b0c130219 */ /* 0x048fe400000006ff */
[----:B0-----:R-:W-:Y:S02]  /*4a30*/  @P0 SHF.R.U64 R10, R17, R14, R15 ;  /* 0x0000000e110a0219 */ /* 0x001fe4000000120f */
[--C-:B------:R-:W-:Y:S02]  /*4a40*/  @P0 SHF.R.U32.HI R18, RZ, 0x1, R13.reuse ;  /* 0x00000001ff120819 */ /* 0x100fe4000001160d */
[----:B------:R-:W-:-:S02]  /*4a50*/  @P0 SHF.R.U64 R29, R12, 0x1, R13 ;  /* 0x000000010c1d0819 */ /* 0x000fc4000000120d */
[-C--:B------:R-:W-:Y:S02]  /*4a60*/  @P0 SHF.L.U64.HI R16, R12, R27.reuse, R13 ;  /* 0x0000001b0c100219 */ /* 0x080fe4000001020d */
[----:B------:R-:W-:Y:S02]  /*4a70*/  @P0 SHF.R.U32.HI R11, RZ, R14, R15 ;  /* 0x0000000eff0b0219 */ /* 0x000fe4000001160f */
[----:B------:R-:W-:Y:S02]  /*4a80*/  @P0 LOP3.LUT R12, R19, R10, RZ, 0xfc, !PT ;  /* 0x0000000a130c0212 */ /* 0x000fe400078efcff */
[----:B----4-:R-:W-:Y:S02]  /*4a90*/  @P0 SHF.L.U32 R15, R8, R27, RZ ;  /* 0x0000001b080f0219 */ /* 0x010fe400000006ff */
[----:B------:R-:W-:Y:S02]  /*4aa0*/  @P0 SHF.R.U64 R24, R29, R14, R18 ;  /* 0x0000000e1d180219 */ /* 0x000fe40000001212 */
[----:B------:R-:W-:-:S02]  /*4ab0*/  @P0 LOP3.LUT R13, R16, R11, RZ, 0xfc, !PT ;  /* 0x0000000b100d0212 */ /* 0x000fc400078efcff */
[----:B------:R-:W-:Y:S02]  /*4ac0*/  @P0 SHF.L.U64.HI R27, R8, R27, R9 ;  /* 0x0000001b081b0219 */ /* 0x000fe40000010209 */
[----:B------:R-:W-:Y:S02]  /*4ad0*/  @P0 SHF.R.U32.HI R14, RZ, R14, R18 ;  /* 0x0000000eff0e0219 */ /* 0x000fe40000011612 */
[C---:B------:R-:W-:Y:S02]  /*4ae0*/  SHF.L.U32 R10, R12.reuse, 0x2, RZ ;  /* 0x000000020c0a7819 */ /* 0x040fe400000006ff */
[----:B------:R-:W-:Y:S02]  /*4af0*/  @P0 LOP3.LUT R8, R15, R24, RZ, 0xfc, !PT ;  /* 0x000000180f080212 */ /* 0x000fe400078efcff */
[----:B------:R-:W-:Y:S02]  /*4b00*/  SHF.L.U64.HI R12, R12, 0x2, R13 ;  /* 0x000000020c0c7819 */ /* 0x000fe4000001020d */
[----:B------:R-:W-:-:S02]  /*4b10*/  @P0 LOP3.LUT R9, R27, R14, RZ, 0xfc, !PT ;  /* 0x0000000e1b090212 */ /* 0x000fc400078efcff */
[----:B------:R-:W-:Y:S02]  /*4b20*/  SHF.L.W.U32.HI R13, R13, 0x2, R8 ;  /* 0x000000020d0d7819 */ /* 0x000fe40000010e08 */
[----:B------:R-:W-:Y:S02]  /*4b30*/  IADD3 RZ, P0, PT, RZ, -R10, RZ ;  /* 0x8000000affff7210 */ /* 0x000fe40007f1e0ff */
[----:B------:R-:W-:Y:S02]  /*4b40*/  LOP3.LUT R11, RZ, R12, RZ, 0x33, !PT ;  /* 0x0000000cff0b7212 */ /* 0x000fe400078e33ff */
[----:B------:R-:W-:Y:S02]  /*4b50*/  SHF.L.W.U32.HI R8, R8, 0x2, R9 ;  /* 0x0000000208087819 */ /* 0x000fe40000010e09 */
[----:B------:R-:W-:Y:S02]  /*4b60*/  LOP3.LUT R14, RZ, R13, RZ, 0x33, !PT ;  /* 0x0000000dff0e7212 */ /* 0x000fe400078e33ff */
[----:B------:R-:W-:-:S02]  /*4b70*/  IADD3.X R11, P0, PT, RZ, R11, RZ, P0, !PT ;  /* 0x0000000bff0b7210 */ /* 0x000fc4000071e4ff */
[----:B------:R-:W-:Y:S02]  /*4b80*/  LOP3.LUT R15, RZ, R8, RZ, 0x33, !PT ;  /* 0x00000008ff0f7212 */ /* 0x000fe400078e33ff */
[C---:B------:R-:W-:Y:S02]  /*4b90*/  ISETP.GT.U32.AND P2, PT, R13.reuse, -0x1, PT ;  /* 0xffffffff0d00780c */ /* 0x040fe40003f44070 */
[----:B------:R-:W-:Y:S02]  /*4ba0*/  IADD3.X R14, P1, PT, RZ, R14, RZ, P0, !PT ;  /* 0x0000000eff0e7210 */ /* 0x000fe4000073e4ff */
[----:B------:R-:W-:Y:S02]  /*4bb0*/  ISETP.GT.AND.EX P0, PT, R8, -0x1, PT, P2 ;  /* 0xffffffff0800780c */ /* 0x000fe40003f04320 */
[----:B------:R-:W-:Y:S02]  /*4bc0*/  IADD3.X R15, PT, PT, RZ, R15, RZ, P1, !PT ;  /* 0x0000000fff0f7210 */ /* 0x000fe40000ffe4ff */
[----:B------:R-:W-:-:S02]  /*4bd0*/  SEL R16, R13, R14, P0 ;  /* 0x0000000e0d107207 */ /* 0x000fc40000000000 */
[----:B------:R-:W-:-:S04]  /*4be0*/  SEL R15, R8, R15, P0 ;  /* 0x0000000f080f7207 */ /* 0x000fc80000000000 */
[----:B------:R-:W-:-:S03]  /*4bf0*/  ISETP.NE.U32.AND P1, PT, R15, RZ, PT ;  /* 0x000000ff0f00720c */ /* 0x000fc60003f25070 */
[----:B------:R-:W-:Y:S01]  /*4c00*/  @!P0 IMAD.MOV R10, RZ, RZ, -R10 ;  /* 0x000000ffff0a8224 */ /* 0x000fe200078e0a0a */
[----:B------:R-:W-:-:S06]  /*4c10*/  SEL R13, R16, R15, !P1 ;  /* 0x0000000f100d7207 */ /* 0x000fcc0004800000 */
[----:B------:R-:W0:Y:S02]  /*4c20*/  FLO.U32 R13, R13 ;  /* 0x0000000d000d7300 */ /* 0x000e2400000e0000 */
[C---:B0-----:R-:W-:Y:S02]  /*4c30*/  IADD3 R17, PT, PT, -R13.reuse, 0x1f, RZ ;  /* 0x0000001f0d117810 */ /* 0x041fe40007ffe1ff */
[----:B------:R-:W-:Y:S02]  /*4c40*/  IADD3 R14, PT, PT, -R13, 0x3f, RZ ;  /* 0x0000003f0d0e7810 */ /* 0x000fe40007ffe1ff */
[----:B------:R-:W-:Y:S02]  /*4c50*/  @P1 IADD3 R14, PT, PT, R17, RZ, RZ ;  /* 0x000000ff110e1210 */ /* 0x000fe40007ffe0ff */
[----:B------:R-:W-:Y:S02]  /*4c60*/  SEL R17, R12, R11, P0 ;  /* 0x0000000b0c117207 */ /* 0x000fe40000000000 */
[----:B------:R-:W-:-:S13]  /*4c70*/  ISETP.NE.AND P1, PT, R14, RZ, PT ;  /* 0x000000ff0e00720c */ /* 0x000fda0003f25270 */
[----:B------:R-:W-:Y:S05]  /*4c80*/  @!P1 BRA `(.L_x_160) ;  /* 0x0000000000289947 */ /* 0x000fea0003800000 */
[----:B------:R-:W-:Y:S02]  /*4c90*/  LOP3.LUT R11, R14, 0x3f, RZ, 0xc0, !PT ;  /* 0x0000003f0e0b7812 */ /* 0x000fe400078ec0ff */
[--C-:B------:R-:W-:Y:S02]  /*4ca0*/  SHF.R.U64 R13, R10, 0x1, R17.reuse ;  /* 0x000000010a0d7819 */ /* 0x100fe40000001211 */
[----:B------:R-:W-:Y:S02]  /*4cb0*/  SHF.R.U32.HI R17, RZ, 0x1, R17 ;  /* 0x00000001ff117819 */ /* 0x000fe40000011611 */
[----:B------:R-:W-:Y:S02]  /*4cc0*/  LOP3.LUT R10, R14, 0x3f, RZ, 0xc, !PT ;  /* 0x0000003f0e0a7812 */ /* 0x000fe400078e0cff */
[CC--:B------:R-:W-:Y:S02]  /*4cd0*/  SHF.L.U64.HI R15, R16.reuse, R11.reuse, R15 ;  /* 0x0000000b100f7219 */ /* 0x0c0fe4000001020f */
[----:B------:R-:W-:-:S02]  /*4ce0*/  SHF.L.U32 R11, R16, R11, RZ ;  /* 0x0000000b100b7219 */ /* 0x000fc400000006ff */
[-CC-:B------:R-:W-:Y:S02]  /*4cf0*/  SHF.R.U64 R16, R13, R10.reuse, R17.reuse ;  /* 0x0000000a0d107219 */ /* 0x180fe40000001211 */
[----:B------:R-:W-:Y:S02]  /*4d00*/  SHF.R.U32.HI R10, RZ, R10, R17 ;  /* 0x0000000aff0a7219 */ /* 0x000fe40000011611 */
[----:B------:R-:W-:Y:S02]  /*4d10*/  LOP3.LUT R16, R11, R16, RZ, 0xfc, !PT ;  /* 0x000000100b107212 */ /* 0x000fe400078efcff */
[----:B------:R-:W-:-:S07]  /*4d20*/  LOP3.LUT R15, R15, R10, RZ, 0xfc, !PT ;  /* 0x0000000a0f0f7212 */ /* 0x000fce00078efcff */
.L_x_160:
[----:B------:R-:W-:Y:S05]  /*4d30*/  BSYNC.RECONVERGENT B2 ;  /* 0x0000000000027941 */ /* 0x000fea0003800200 */
.L_x_159:
[----:B------:R-:W-:-:S04]  /*4d40*/  IMAD.WIDE.U32 R12, R16, 0x2168c235, RZ ;  /* 0x2168c235100c7825 */ /* 0x000fc800078e00ff */
[----:B------:R-:W-:Y:S01]  /*4d50*/  HFMA2 R11, -RZ, RZ, 0, 0 ;  /* 0x00000000ff0b7431 */ /* 0x000fe200000001ff */
[----:B------:R-:W-:Y:S01]  /*4d60*/  MOV R10, R13 ;  /* 0x0000000d000a7202 */ /* 0x000fe20000000f00 */
[----:B------:R-:W-:Y:S01]  /*4d70*/  IMAD.HI.U32 R13, R15, -0x36f0255e, RZ ;  /* 0xc90fdaa20f0d7827 */ /* 0x000fe200078e00ff */
[----:B------:R-:W-:-:S03]  /*4d80*/  IADD3 RZ, P1, PT, R12, R12, RZ ;  /* 0x0000000c0cff7210 */ /* 0x000fc60007f3e0ff */
[----:B------:R-:W-:-:S04]  /*4d90*/  IMAD.WIDE.U32 R10, R16, -0x36f0255e, R10 ;  /* 0xc90fdaa2100a7825 */ /* 0x000fc800078e000a */
[----:B------:R-:W-:-:S04]  /*4da0*/  IMAD.WIDE.U32 R10, P2, R15, 0x2168c235, R10 ;  /* 0x2168c2350f0a7825 */ /* 0x000fc8000784000a */
[----:B------:R-:W-:Y:S01]  /*4db0*/  IMAD R15, R15, -0x36f0255e, RZ ;  /* 0xc90fdaa20f0f7824 */ /* 0x000fe200078e02ff */
[----:B------:R-:W-:Y:S02]  /*4dc0*/  IADD3.X R12, PT, PT, R13, RZ, RZ, P2, !PT ;  /* 0x000000ff0d0c7210 */ /* 0x000fe400017fe4ff */
[----:B------:R-:W-:Y:S02]  /*4dd0*/  IADD3.X RZ, P1, PT, R10, R10, RZ, P1, !PT ;  /* 0x0000000a0aff7210 */ /* 0x000fe40000f3e4ff */
[----:B------:R-:W-:-:S04]  /*4de0*/  IADD3 R11, P2, PT, R15, R11, RZ ;  /* 0x0000000b0f0b7210 */ /* 0x000fc80007f5e0ff */
[----:B------:R-:W-:Y:S02]  /*4df0*/  IADD3.X R12, PT, PT, RZ, R12, RZ, P2, !PT ;  /* 0x0000000cff0c7210 */ /* 0x000fe400017fe4ff */
[C---:B------:R-:W-:Y:S02]  /*4e00*/  ISETP.GT.U32.AND P3, PT, R11.reuse, RZ, PT ;  /* 0x000000ff0b00720c */ /* 0x040fe40003f64070 */
[-C--:B------:R-:W-:Y:S02]  /*4e10*/  IADD3.X R10, P2, PT, R11, R11.reuse, RZ, P1, !PT ;  /* 0x0000000b0b0a7210 */ /* 0x080fe40000f5e4ff */
[C---:B------:R-:W-:Y:S02]  /*4e20*/  ISETP.GT.AND.EX P1, PT, R12.reuse, RZ, PT, P3 ;  /* 0x000000ff0c00720c */ /* 0x040fe40003f24330 */
[----:B------:R-:W-:Y:S02]  /*4e30*/  IADD3.X R13, PT, PT, R12, R12, RZ, P2, !PT ;  /* 0x0000000c0c0d7210 */ /* 0x000fe400017fe4ff */
[----:B------:R-:W-:-:S02]  /*4e40*/  SEL R10, R10, R11, P1 ;  /* 0x0000000b0a0a7207 */ /* 0x000fc40000800000 */
[----:B------:R-:W-:Y:S02]  /*4e50*/  SEL R11, R13, R12, P1 ;  /* 0x0000000c0d0b7207 */ /* 0x000fe40000800000 */
[----:B------:R-:W-:Y:S02]  /*4e60*/  IADD3 R12, P2, PT, R10, 0x1, RZ ;  /* 0x000000010a0c7810 */ /* 0x000fe40007f5e0ff */
[----:B------:R-:W-:Y:S02]  /*4e70*/  SEL R13, RZ, 0xffffffff, !P1 ;  /* 0xffffffffff0d7807 */ /* 0x000fe40004800000 */
[----:B------:R-:W-:Y:S02]  /*4e80*/  IADD3.X R11, PT, PT, RZ, R11, RZ, P2, !PT ;  /* 0x0000000bff0b7210 */ /* 0x000fe400017fe4ff */
[----:B------:R-:W-:Y:S02]  /*4e90*/  LOP3.LUT P1, R3, R3, 0x80000000, RZ, 0xc0, !PT ;  /* 0x8000000003037812 */ /* 0x000fe4000782c0ff */
[----:B------:R-:W-:-:S02]  /*4ea0*/  SHF.R.U64 R12, R12, 0xa, R11 ;  /* 0x0000000a0c0c7819 */ /* 0x000fc4000000120b */
[----:B------:R-:W-:Y:S02]  /*4eb0*/  IADD3 R10, PT, PT, R13, -R14, RZ ;  /* 0x8000000e0d0a7210 */ /* 0x000fe40007ffe0ff */
[----:B------:R-:W-:Y:S02]  /*4ec0*/  IADD3 R12, P2, PT, R12, 0x1, RZ ;  /* 0x000000010c0c7810 */ /* 0x000fe40007f5e0ff */
[----:B------:R-:W-:Y:S02]  /*4ed0*/  SHF.R.U32.HI R13, RZ, 0x1e, R9 ;  /* 0x0000001eff0d7819 */ /* 0x000fe40000011609 */
[----:B------:R-:W-:Y:S02]  /*4ee0*/  LEA.HI.X R11, R11, RZ, RZ, 0x16, P2 ;  /* 0x000000ff0b0b7211 */ /* 0x000fe400010fb4ff */
[----:B------:R-:W-:Y:S02]  /*4ef0*/  SHF.L.U32 R10, R10, 0x14, RZ ;  /* 0x000000140a0a7819 */ /* 0x000fe400000006ff */
[----:B------:R-:W-:-:S02]  /*4f00*/  SHF.R.U64 R12, R12, 0x1, R11 ;  /* 0x000000010c0c7819 */ /* 0x000fc4000000120b */
[----:B------:R-:W-:Y:S02]  /*4f10*/  SHF.R.U32.HI R9, RZ, 0x1, R11 ;  /* 0x00000001ff097819 */ /* 0x000fe4000001160b */
[----:B------:R-:W-:Y:S02]  /*4f20*/  IADD3 R12, P2, P3, RZ, RZ, R12 ;  /* 0x000000ffff0c7210 */ /* 0x000fe40007b5e00c */
[----:B------:R-:W-:Y:S02]  /*4f30*/  LEA.HI R8, R8, R13, RZ, 0x1 ;  /* 0x0000000d08087211 */ /* 0x000fe400078f08ff */
[----:B------:R-:W-:Y:S02]  /*4f40*/  @!P0 LOP3.LUT R3, R3, 0x80000000, RZ, 0x3c, !PT ;  /* 0x8000000003038812 */ /* 0x000fe400078e3cff */
[----:B------:R-:W-:Y:S02]  /*4f50*/  IADD3.X R10, PT, PT, R10, 0x3fe00000, R9, P2, P3 ;  /* 0x3fe000000a0a7810 */ /* 0x000fe400017e6409 */
[----:B------:R-:W-:-:S02]  /*4f60*/  @P1 IADD3 R8, PT, PT, -R8, RZ, RZ ;  /* 0x000000ff08081210 */ /* 0x000fc40007ffe1ff */
[----:B------:R-:W-:-:S07]  /*4f70*/  LOP3.LUT R3, R10, R3, RZ, 0xfc, !PT ;  /* 0x000000030a037212 */ /* 0x000fce00078efcff */
.L_x_154:
[----:B------:R-:W-:Y:S02]  /*4f80*/  MOV R13, R3 ;  /* 0x00000003000d7202 */ /* 0x000fe40000000f00 */
[----:B------:R-:W-:-:S04]  /*4f90*/  MOV R3, 0x0 ;  /* 0x0000000000037802 */ /* 0x000fc80000000f00 */
[----:B------:R-:W-:Y:S05]  /*4fa0*/  RET.REL.NODEC R2 `(_Z7NormalsPfPiiiiS_S_S_) ;  /* 0xffffffb002147950 */ /* 0x000fea0003c3ffff */
.L_x_161:
        /* <DEDUP_REMOVED lines=13> */
.L_x_194:


//--------------------- .text._Z3knnPfiS_iPiiS_   --------------------------
	.section	.text._Z3knnPfiS_iPiiS_,"ax",@progbits
	.align	128
        .global         _Z3knnPfiS_iPiiS_
        .type           _Z3knnPfiS_iPiiS_,@function
        .size           _Z3knnPfiS_iPiiS_,(.L_x_196 - _Z3knnPfiS_iPiiS_)
        .other          _Z3knnPfiS_iPiiS_,@"STO_CUDA_ENTRY STV_DEFAULT"
_Z3knnPfiS_iPiiS_:
.text._Z3knnPfiS_iPiiS_:
[----:B------:R-:W-:Y:S01]  /*0000*/  LDC R1, c[0x0][0x37c] ;  /* 0x0000df00ff017b82 */ /* 0x000fe20000000800 */
[----:B------:R-:W0:Y:S01]  /*0010*/  S2R R3, SR_TID.X ;  /* 0x0000000000037919 */ /* 0x000e220000002100 */
[----:B------:R-:W1:Y:S06]  /*0020*/  LDCU UR7, c[0x0][0x398] ;  /* 0x00007300ff0777ac */ /* 0x000e6c0008000800 */
[----:B------:R-:W0:Y:S01]  /*0030*/  S2UR UR4, SR_CTAID.X ;  /* 0x00000000000479c3 */ /* 0x000e220000002500 */
[----:B------:R-:W2:Y:S07]  /*0040*/  LDCU.64 UR8, c[0x0][0x358] ;  /* 0x00006b00ff0877ac */ /* 0x000eae0008000a00 */
[----:B------:R-:W0:Y:S01]  /*0050*/  LDC R0, c[0x0][0x360] ;  /* 0x0000d800ff007b82 */ /* 0x000e220000000800 */
[----:B-1----:R-:W-:Y:S01]  /*0060*/  UISETP.GE.AND UP0, UPT, UR7, 0x1, UPT ;  /* 0x000000010700788c */ /* 0x002fe2000bf06270 */
[----:B0-----:R-:W-:-:S08]  /*0070*/  IMAD R0, R0, UR4, R3 ;  /* 0x0000000400007c24 */ /* 0x001fd0000f8e0203 */
[----:B--2---:R-:W-:Y:S05]  /*0080*/  BRA.U !UP0, `(.L_x_162) ;  /* 0x0000000508fc7547 */ /* 0x004fea000b800000 */
[----:B------:R-:W0:Y:S01]  /*0090*/  LDCU.64 UR4, c[0x0][0x390] ;  /* 0x00007200ff0477ac */ /* 0x000e220008000a00 */
[----:B------:R-:W1:Y:S01]  /*00a0*/  LDC.64 R38, c[0x0][0x380] ;  /* 0x0000e000ff267b82 */ /* 0x000e620000000a00 */
[----:B------:R-:W-:Y:S01]  /*00b0*/  IMAD R3, R0, 0x3, RZ ;  /* 0x0000000300037824 */ /* 0x000fe200078e02ff */
[----:B------:R-:W-:-:S06]  /*00c0*/  UIADD3 UR6, UPT, UPT, -UR7, URZ, URZ ;  /* 0x000000ff07067290 */ /* 0x000fcc000fffe1ff */
[----:B------:R-:W2:Y:S01]  /*00d0*/  LDC.64 R6, c[0x0][0x3b0] ;  /* 0x0000ec00ff067b82 */ /* 0x000ea20000000a00 */
[----:B0-----:R-:W-:-:S04]  /*00e0*/  UIADD3 UR4, UP0, UPT, UR4, 0x4, URZ ;  /* 0x0000000404047890 */ /* 0x001fc8000ff1e0ff */
[----:B------:R-:W-:Y:S02]  /*00f0*/  UIADD3.X UR5, UPT, UPT, URZ, UR5, URZ, UP0, !UPT ;  /* 0x00000005ff057290 */ /* 0x000fe400087fe4ff */
[----:B------:R-:W-:Y:S02]  /*0100*/  IMAD.U32 R4, RZ, RZ, UR4 ;  /* 0x00000004ff047e24 */ /* 0x000fe4000f8e00ff */
[----:B-1----:R-:W-:-:S04]  /*0110*/  IMAD.WIDE R38, R3, 0x4, R38 ;  /* 0x0000000403267825 */ /* 0x002fc800078e0226 */
[----:B------:R-:W-:Y:S02]  /*0120*/  IMAD R3, R0, UR7, RZ ;  /* 0x0000000700037c24 */ /* 0x000fe4000f8e02ff */
[----:B------:R-:W-:-:S07]  /*0130*/  IMAD.U32 R5, RZ, RZ, UR5 ;  /* 0x00000005ff057e24 */ /* 0x000fce000f8e00ff */
.L_x_174:
[----:B------:R-:W3:Y:S04]  /*0140*/  LDG.E R10, desc[UR8][R38.64] ;  /* 0x00000008260a7981 */ /* 0x000ee8000c1e1900 */
[----:B0-----:R-:W3:Y:S01]  /*0150*/  LDG.E R9, desc[UR8][R4.64+-0x4] ;  /* 0xfffffc0804097981 */ /* 0x001ee2000c1e1900 */
[----:B------:R-:W-:Y:S01]  /*0160*/  BSSY.RECONVERGENT B0, `(.L_x_163) ;  /* 0x0000007000007945 */ /* 0x000fe20003800200 */
[----:B------:R-:W-:Y:S01]  /*0170*/  MOV R2, 0x1d0 ;  /* 0x000001d000027802 */ /* 0x000fe20000000f00 */
[----:B---3--:R-:W-:-:S04]  /*0180*/  FADD R10, R10, -R9 ;  /* 0x800000090a0a7221 */ /* 0x008fc80000000000 */
[----:B------:R-:W0:Y:S02]  /*0190*/  F2F.F64.F32 R12, R10 ;  /* 0x0000000a000c7310 */ /* 0x000e240000201800 */
[----:B0-----:R-:W-:-:S10]  /*01a0*/  DADD R16, -RZ, |R12| ;  /* 0x00000000ff107229 */ /* 0x001fd4000000050c */
[----:B------:R-:W-:-:S07]  /*01b0*/  IMAD.MOV.U32 R34, RZ, RZ, R17 ;  /* 0x000000ffff227224 */ /* 0x000fce00078e0011 */
[----:B--2---:R-:W-:Y:S05]  /*01c0*/  CALL.REL.NOINC `($_Z3knnPfiS_iPiiS_$__internal_accurate_pow) ;  /* 0x0000000c00247944 */ /* 0x004fea0003c00000 */
[----:B------:R-:W-:Y:S05]  /*01d0*/  BSYNC.RECONVERGENT B0 ;  /* 0x0000000000007941 */ /* 0x000fea0003800200 */
.L_x_163:
        /* <DEDUP_REMOVED lines=19> */
[----:B------:R-:W-:Y:S02]  /*0310*/  @!P1 IMAD.MOV.U32 R14, RZ, RZ, 0x0 ;  /* 0x00000000ff0e9424 */ /* 0x000fe400078e00ff */
[----:B------:R-:W-:-:S07]  /*0320*/  @!P1 IMAD.MOV.U32 R15, RZ, RZ, 0x7ff00000 ;  /* 0x7ff00000ff0f9424 */ /* 0x000fce00078e00ff */
.L_x_165:
[----:B------:R-:W-:Y:S05]  /*0330*/  BSYNC.RECONVERGENT B0 ;  /* 0x0000000000007941 */ /* 0x000fea0003800200 */
.L_x_164:
[----:B------:R-:W-:Y:S01]  /*0340*/  BSSY.RECONVERGENT B0, `(.L_x_166) ;  /* 0x0000006000007945 */ /* 0x000fe20003800200 */
[----:B------:R-:W-:Y:S02]  /*0350*/  FSEL R10, R14, RZ, P0 ;  /* 0x000000ff0e0a7208 */ /* 0x000fe40000000000 */
[----:B------:R-:W-:Y:S02]  /*0360*/  FSEL R11, R15, 1.875, P0 ;  /* 0x3ff000000f0b7808 */ /* 0x000fe40000000000 */
[----:B------:R-:W-:Y:S02]  /*0370*/  MOV R34, R21 ;  /* 0x0000001500227202 */ /* 0x000fe40000000f00 */
[----:B------:R-:W-:-:S07]  /*0380*/  MOV R2, 0x3a0 ;  /* 0x000003a000027802 */ /* 0x000fce0000000f00 */
[----:B------:R-:W-:Y:S05]  /*0390*/  CALL.REL.NOINC `($_Z3knnPfiS_iPiiS_$__internal_accurate_pow) ;  /* 0x0000000800b07944 */ /* 0x000fea0003c00000 */
[----:B------:R-:W-:Y:S05]  /*03a0*/  BSYNC.RECONVERGENT B0 ;  /* 0x0000000000007941 */ /* 0x000fea0003800200 */
.L_x_166:
        /* <DEDUP_REMOVED lines=20> */
.L_x_168:
[----:B------:R-:W-:Y:S05]  /*04f0*/  BSYNC.RECONVERGENT B0 ;  /* 0x0000000000007941 */ /* 0x000fea0003800200 */
.L_x_167:
[----:B------:R-:W-:Y:S01]  /*0500*/  FSEL R8, R14, RZ, P0 ;  /* 0x000000ff0e087208 */ /* 0x000fe20000000000 */
[----:B------:R-:W-:Y:S01]  /*0510*/  BSSY.RECONVERGENT B0, `(.L_x_169) ;  /* 0x0000006000007945 */ /* 0x000fe20003800200 */
[----:B------:R-:W-:Y:S01]  /*0520*/  FSEL R9, R15, 1.875, P0 ;  /* 0x3ff000000f097808 */ /* 0x000fe20000000000 */
[----:B------:R-:W-:Y:S01]  /*0530*/  IMAD.MOV.U32 R34, RZ, RZ, R17 ;  /* 0x000000ffff227224 */ /* 0x000fe200078e0011 */
[----:B------:R-:W-:-:S04]  /*0540*/  MOV R2, 0x570 ;  /* 0x0000057000027802 */ /* 0x000fc80000000f00 */
[----:B------:R-:W-:-:S11]  /*0550*/  DADD R10, R10, R8 ;  /* 0x000000000a0a7229 */ /* 0x000fd60000000008 */
[----:B------:R-:W-:Y:S05]  /*0560*/  CALL.REL.NOINC `($_Z3knnPfiS_iPiiS_$__internal_accurate_pow) ;  /* 0x00000008003c7944 */ /* 0x000fea0003c00000 */
[----:B------:R-:W-:Y:S05]  /*0570*/  BSYNC.RECONVERGENT B0 ;  /* 0x0000000000007941 */ /* 0x000fea0003800200 */
.L_x_169:
        /* <DEDUP_REMOVED lines=15> */
.L_x_171:
[----:B------:R-:W-:Y:S05]  /*0670*/  BSYNC.RECONVERGENT B0 ;  /* 0x0000000000007941 */ /* 0x000fea0003800200 */
.L_x_170:
[----:B------:R-:W-:Y:S01]  /*0680*/  FSEL R8, R14, RZ, P0 ;  /* 0x000000ff0e087208 */ /* 0x000fe20000000000 */
[----:B------:R-:W-:Y:S01]  /*0690*/  IMAD.MOV.U32 R14, RZ, RZ, 0x0 ;  /* 0x00000000ff0e7424 */ /* 0x000fe200078e00ff */
[----:B------:R-:W-:Y:S01]  /*06a0*/  FSEL R9, R15, 1.875, P0 ;  /* 0x3ff000000f097808 */ /* 0x000fe20000000000 */
[----:B------:R-:W-:Y:S01]  /*06b0*/  IMAD.MOV.U32 R15, RZ, RZ, 0x3fd80000 ;  /* 0x3fd80000ff0f7424 */ /* 0x000fe200078e00ff */
[----:B------:R-:W-:Y:S04]  /*06c0*/  BSSY.RECONVERGENT B0, `(.L_x_172) ;  /* 0x0000012000007945 */ /* 0x000fe80003800200 */
[----:B------:R-:W-:-:S06]  /*06d0*/  DADD R10, R10, R8 ;  /* 0x000000000a0a7229 */ /* 0x000fcc0000000008 */
[----:B------:R-:W0:Y:S04]  /*06e0*/  MUFU.RSQ64H R9, R11 ;  /* 0x0000000b00097308 */ /* 0x000e280000001c00 */
[----:B------:R-:W-:-:S04]  /*06f0*/  IADD3 R8, PT, PT, R11, -0x3500000, RZ ;  /* 0xfcb000000b087810 */ /* 0x000fc80007ffe0ff */
[----:B------:R-:W-:Y:S02]  /*0700*/  ISETP.GE.U32.AND P0, PT, R8, 0x7ca00000, PT ;  /* 0x7ca000000800780c */ /* 0x000fe40003f06070 */
        /* <DEDUP_REMOVED lines=12> */
[----:B------:R-:W-:Y:S05]  /*07d0*/  CALL.REL.NOINC `($__internal_6_$__cuda_sm20_dsqrt_rn_f64_mediumpath_v1) ;  /* 0x0000000000ec7944 */ /* 0x000fea0003c00000 */
.L_x_173:
[----:B------:R-:W-:Y:S05]  /*07e0*/  BSYNC.RECONVERGENT B0 ;  /* 0x0000000000007941 */ /* 0x000fea0003800200 */
.L_x_172:
[----:B------:R-:W0:Y:S01]  /*07f0*/  F2F.F32.F64 R13, R12 ;  /* 0x0000000c000d7310 */ /* 0x000e220000301000 */
[C---:B------:R-:W-:Y:S01]  /*0800*/  IMAD.WIDE R8, R3.reuse, 0x4, R6 ;  /* 0x0000000403087825 */ /* 0x040fe200078e0206 */
[----:B------:R-:W-:Y:S01]  /*0810*/  UIADD3 UR6, UPT, UPT, UR6, 0x1, URZ ;  /* 0x0000000106067890 */ /* 0x000fe2000fffe0ff */
[----:B------:R-:W-:Y:S02]  /*0820*/  IADD3 R4, P0, PT, R4, 0xc, RZ ;  /* 0x0000000c04047810 */ /* 0x000fe40007f1e0ff */
[----:B------:R-:W-:Y:S01]  /*0830*/  IADD3 R3, PT, PT, R3, 0x1, RZ ;  /* 0x0000000103037810 */ /* 0x000fe20007ffe0ff */
[----:B------:R-:W-:Y:S02]  /*0840*/  UISETP.NE.AND UP0, UPT, UR6, URZ, UPT ;  /* 0x000000ff0600728c */ /* 0x000fe4000bf05270 */
[----:B------:R-:W-:Y:S01]  /*0850*/  IMAD.X R5, RZ, RZ, R5, P0 ;  /* 0x000000ffff057224 */ /* 0x000fe200000e0605 */
[----:B0-----:R0:W-:Y:S06]  /*0860*/  STG.E desc[UR8][R8.64], R13 ;  /* 0x0000000d08007986 */ /* 0x0011ec000c101908 */
[----:B------:R-:W-:Y:S05]  /*0870*/  BRA.U UP0, `(.L_x_174) ;  /* 0xfffffff900307547 */ /* 0x000fea000b83ffff */
.L_x_162:
[----:B------:R-:W1:Y:S08]  /*0880*/  LDC R7, c[0x0][0x398] ;  /* 0x0000e600ff077b82 */ /* 0x000e700000000800 */
[----:B------:R-:W2:Y:S08]  /*0890*/  LDC.64 R2, c[0x0][0x3a0] ;  /* 0x0000e800ff027b82 */ /* 0x000eb00000000a00 */
[----:B------:R-:W3:Y:S08]  /*08a0*/  LDC.64 R4, c[0x0][0x3b0] ;  /* 0x0000ec00ff047b82 */ /* 0x000ef00000000a00 */
[----:B------:R-:W-:Y:S01]  /*08b0*/  BAR.SYNC.DEFER_BLOCKING 0x0 ;  /* 0x0000000000007b1d */ /* 0x000fe20000010000 */
[----:B-1----:R-:W-:Y:S01]  /*08c0*/  ISETP.GE.AND P0, PT, R7, 0x1, PT ;  /* 0x000000010700780c */ /* 0x002fe20003f06270 */
[----:B0-----:R-:W-:-:S04]  /*08d0*/  IMAD R9, R0, R7, RZ ;  /* 0x0000000700097224 */ /* 0x001fc800078e02ff */
[----:B--2---:R-:W-:-:S05]  /*08e0*/  IMAD.WIDE R2, R9, 0x4, R2 ;  /* 0x0000000409027825 */ /* 0x004fca00078e0202 */
[----:B------:R0:W-:Y:S03]  /*08f0*/  STG.E desc[UR8][R2.64], RZ ;  /* 0x000000ff02007986 */ /* 0x0001e6000c101908 */
[----:B------:R-:W-:Y:S05]  /*0900*/  @!P0 EXIT ;  /* 0x000000000000894d */ /* 0x000fea0003800000 */
[----:B---3--:R-:W-:-:S04]  /*0910*/  IMAD.WIDE R4, R9, 0x4, R4 ;  /* 0x0000000409047825 */ /* 0x008fc800078e0204 */
[----:B------:R-:W-:-:S07]  /*0920*/  IMAD.MOV.U32 R13, RZ, RZ, RZ ;  /* 0x000000ffff0d7224 */ /* 0x000fce00078e00ff */
.L_x_179:
[----:B------:R-:W-:-:S05]  /*0930*/  IMAD.WIDE.U32 R6, R13, 0x4, R4 ;  /* 0x000000040d067825 */ /* 0x000fca00078e0004 */
[----:B------:R1:W5:Y:S01]  /*0940*/  LDG.E R17, desc[UR8][R6.64] ;  /* 0x0000000806117981 */ /* 0x000362000c1e1900 */
[----:B------:R-:W-:Y:S02]  /*0950*/  ISETP.NE.AND P0, PT, R13, RZ, PT ;  /* 0x000000ff0d00720c */ /* 0x000fe40003f05270 */
[----:B------:R-:W-:-:S11]  /*0960*/  CS2R R8, SRZ ;  /* 0x0000000000087805 */ /* 0x000fd6000001ff00 */
[----:B-1----:R-:W-:Y:S05]  /*0970*/  @!P0 BRA `(.L_x_175) ;  /* 0x0000000000508947 */ /* 0x002fea0003800000 */
[----:B------:R-:W-:Y:S01]  /*0980*/  BSSY.RECONVERGENT B0, `(.L_x_176) ;  /* 0x0000012000007945 */ /* 0x000fe20003800200 */
[----:B------:R-:W-:-:S07]  /*0990*/  IMAD.MOV.U32 R15, RZ, RZ, R13 ;  /* 0x000000ffff0f7224 */ /* 0x000fce00078e000d */
.L_x_178:
[----:B------:R-:W-:-:S04]  /*09a0*/  VIADD R19, R15, 0xffffffff ;  /* 0xffffffff0f137836 */ /* 0x000fc80000000000 */
[----:B-1----:R-:W-:-:S05]  /*09b0*/  IMAD.WIDE.U32 R6, R19, 0x4, R4 ;  /* 0x0000000413067825 */ /* 0x002fca00078e0004 */
[----:B------:R-:W2:Y:S01]  /*09c0*/  LDG.E R0, desc[UR8][R6.64] ;  /* 0x0000000806007981 */ /* 0x000ea2000c1e1900 */
[----:B------:R-:W-:Y:S01]  /*09d0*/  IMAD.MOV.U32 R8, RZ, RZ, R15 ;  /* 0x000000ffff087224 */ /* 0x000fe200078e000f */
[----:B--2--5:R-:W-:-:S13]  /*09e0*/  FSETP.GT.AND P0, PT, R0, R17, PT ;  /* 0x000000110000720b */ /* 0x024fda0003f04000 */
[----:B------:R-:W-:Y:S05]  /*09f0*/  @!P0 BRA `(.L_x_177) ;  /* 0x0000000000288947 */ /* 0x000fea0003800000 */
[----:B------:R-:W-:-:S04]  /*0a00*/  IMAD.WIDE.U32 R6, R15, 0x4, R4 ;  /* 0x000000040f067825 */ /* 0x000fc800078e0004 */
[--C-:B------:R-:W-:Y:S01]  /*0a10*/  IMAD.WIDE.U32 R8, R19, 0x4, R2.reuse ;  /* 0x0000000413087825 */ /* 0x100fe200078e0002 */
[----:B------:R1:W-:Y:S05]  /*0a20*/  STG.E desc[UR8][R6.64], R0 ;  /* 0x0000000006007986 */ /* 0x0003ea000c101908 */
[----:B------:R-:W2:Y:S01]  /*0a30*/  LDG.E R9, desc[UR8][R8.64] ;  /* 0x0000000808097981 */ /* 0x000ea2000c1e1900 */
[C---:B------:R-:W-:Y:S01]  /*0a40*/  IMAD.WIDE.U32 R10, R15.reuse, 0x4, R2 ;  /* 0x000000040f0a7825 */ /* 0x040fe200078e0002 */
[----:B------:R-:W-:-:S03]  /*0a50*/  ISETP.GT.AND P0, PT, R15, 0x1, PT ;  /* 0x000000010f00780c */ /* 0x000fc60003f04270 */
[----:B------:R-:W-:Y:S01]  /*0a60*/  IMAD.MOV.U32 R15, RZ, RZ, R19 ;  /* 0x000000ffff0f7224 */ /* 0x000fe200078e0013 */
[----:B--2---:R1:W-:Y:S09]  /*0a70*/  STG.E desc[UR8][R10.64], R9 ;  /* 0x000000090a007986 */ /* 0x0043f2000c101908 */
[----:B------:R-:W-:Y:S05]  /*0a80*/  @P0 BRA `(.L_x_178) ;  /* 0xfffffffc00c40947 */ /* 0x000fea000383ffff */
[----:B------:R-:W-:-:S07]  /*0a90*/  MOV R8, RZ ;  /* 0x000000ff00087202 */ /* 0x000fce0000000f00 */
.L_x_177:
[----:B------:R-:W-:Y:S05]  /*0aa0*/  BSYNC.RECONVERGENT B0 ;  /* 0x0000000000007941 */ /* 0x000fea0003800200 */
.L_x_176:
[----:B-1----:R-:W-:-:S07]  /*0ab0*/  SHF.R.S32.HI R9, RZ, 0x1f, R8 ;  /* 0x0000001fff097819 */ /* 0x002fce0000011408 */
.L_x_175:
[C---:B------:R-:W-:Y:S01]  /*0ac0*/  IMAD.SHL.U32 R7, R8.reuse, 0x4, RZ ;  /* 0x0000000408077824 */ /* 0x040fe200078e00ff */
[----:B------:R-:W1:Y:S01]  /*0ad0*/  LDCU UR4, c[0x0][0x398] ;  /* 0x00007300ff0477ac */ /* 0x000e620008000800 */
[----:B------:R-:W-:-:S03]  /*0ae0*/  SHF.L.U64.HI R9, R8, 0x2, R9 ;  /* 0x0000000208097819 */ /* 0x000fc60000010209 */
[-C--:B------:R-:W-:Y:S02]  /*0af0*/  IADD3 R6, P0, PT, R4, R7.reuse, RZ ;  /* 0x0000000704067210 */ /* 0x080fe40007f1e0ff */
[----:B------:R-:W-:-:S03]  /*0b00*/  IADD3 R8, P1, PT, R2, R7, RZ ;  /* 0x0000000702087210 */ /* 0x000fc60007f3e0ff */
[--C-:B------:R-:W-:Y:S02]  /*0b10*/  IMAD.X R7, R5, 0x1, R9.reuse, P0 ;  /* 0x0000000105077824 */ /* 0x100fe400000e0609 */
[----:B------:R-:W-:-:S03]  /*0b20*/  IMAD.X R9, R3, 0x1, R9, P1 ;  /* 0x0000000103097824 */ /* 0x000fc600008e0609 */
[----:B-----5:R-:W-:Y:S04]  /*0b30*/  STG.E desc[UR8][R6.64], R17 ;  /* 0x0000001106007986 */ /* 0x020fe8000c101908 */
[----:B------:R2:W-:Y:S02]  /*0b40*/  STG.E desc[UR8][R8.64], R13 ;  /* 0x0000000d08007986 */ /* 0x0005e4000c101908 */
[----:B--2---:R-:W-:-:S05]  /*0b50*/  VIADD R13, R13, 0x1 ;  /* 0x000000010d0d7836 */ /* 0x004fca0000000000 */
[----:B-1----:R-:W-:-:S13]  /*0b60*/  ISETP.NE.AND P0, PT, R13, UR4, PT ;  /* 0x000000040d007c0c */ /* 0x002fda000bf05270 */
[----:B------:R-:W-:Y:S05]  /*0b70*/  @P0 BRA `(.L_x_179) ;  /* 0xfffffffc006c0947 */ /* 0x000fea000383ffff */
[----:B------:R-:W-:Y:S05]  /*0b80*/  EXIT ;  /* 0x000000000000794d */ /* 0x000fea0003800000 */
        .weak           $__internal_6_$__cuda_sm20_dsqrt_rn_f64_mediumpath_v1
        .type           $__internal_6_$__cuda_sm20_dsqrt_rn_f64_mediumpath_v1,@function
        .size           $__internal_6_$__cuda_sm20_dsqrt_rn_f64_mediumpath_v1,($_Z3knnPfiS_iPiiS_$__internal_accurate_pow - $__internal_6_$__cuda_sm20_dsqrt_rn_f64_mediumpath_v1)
$__internal_6_$__cuda_sm20_dsqrt_rn_f64_mediumpath_v1:
        /* <DEDUP_REMOVED lines=14> */
.L_x_181:
        /* <DEDUP_REMOVED lines=9> */
[----:B------:R-:W-:Y:S01]  /*0d00*/  MOV R14, 0x0 ;  /* 0x00000000000e7802 */ /* 0x000fe20000000f00 */
[----:B------:R-:W-:Y:S02]  /*0d10*/  IMAD.MOV.U32 R10, RZ, RZ, RZ ;  /* 0x000000ffff0a7224 */ /* 0x000fe400078e00ff */
[----:B------:R-:W-:Y:S02]  /*0d20*/  IMAD.MOV.U32 R15, RZ, RZ, 0x3fd80000 ;  /* 0x3fd80000ff0f7424 */ /* 0x000fe400078e00ff */
[----:B------:R-:W0:Y:S02]  /*0d30*/  MUFU.RSQ64H R11, R9 ;  /* 0x00000009000b7308 */ /* 0x000e240000001c00 */
        /* <DEDUP_REMOVED lines=9> */
[----:B------:R-:W-:Y:S01]  /*0dd0*/  VIADD R9, R9, 0xfcb00000 ;  /* 0xfcb0000009097836 */ /* 0x000fe20000000000 */
[----:B------:R-:W-:Y:S06]  /*0de0*/  BRA `(.L_x_182) ;  /* 0x0000000000047947 */ /* 0x000fec0003800000 */
.L_x_183:
[----:B------:R-:W-:-:S11]  /*0df0*/  DADD R8, R10, R10 ;  /* 0x000000000a087229 */ /* 0x000fd6000000000a */
.L_x_182:
[----:B------:R-:W-:Y:S05]  /*0e00*/  BSYNC.RECONVERGENT B1 ;  /* 0x0000000000017941 */ /* 0x000fea0003800200 */
.L_x_180:
[----:B------:R-:W-:Y:S01]  /*0e10*/  IMAD.MOV.U32 R12, RZ, RZ, R8 ;  /* 0x000000ffff0c7224 */ /* 0x000fe200078e0008 */
[----:B------:R-:W-:Y:S01]  /*0e20*/  MOV R8, R2 ;  /* 0x0000000200087202 */ /* 0x000fe20000000f00 */
[----:B------:R-:W-:Y:S02]  /*0e30*/  IMAD.MOV.U32 R13, RZ, RZ, R9 ;  /* 0x000000ffff0d7224 */ /* 0x000fe400078e0009 */
[----:B------:R-:W-:-:S04]  /*0e40*/  IMAD.MOV.U32 R9, RZ, RZ, 0x0 ;  /* 0x00000000ff097424 */ /* 0x000fc800078e00ff */
[----:B------:R-:W-:Y:S05]  /*0e50*/  RET.REL.NODEC R8 `(_Z3knnPfiS_iPiiS_) ;  /* 0xfffffff008687950 */ /* 0x000fea0003c3ffff */
        .type           $_Z3knnPfiS_iPiiS_$__internal_accurate_pow,@function
        .size           $_Z3knnPfiS_iPiiS_$__internal_accurate_pow,(.L_x_196 - $_Z3knnPfiS_iPiiS_$__internal_accurate_pow)
$_Z3knnPfiS_iPiiS_$__internal_accurate_pow:
        /* <DEDUP_REMOVED lines=14> */
[----:B------:R-:W-:Y:S01]  /*0f40*/  LOP3.LUT R17, R17, 0x800fffff, RZ, 0xc0, !PT ;  /* 0x800fffff11117812 */ /* 0x000fe200078ec0ff */
[----:B------:R-:W-:Y:S02]  /*0f50*/  IMAD.MOV.U32 R20, RZ, RZ, R16 ;  /* 0x000000ffff147224 */ /* 0x000fe400078e0010 */
[----:B------:R-:W-:Y:S01]  /*0f60*/  IMAD.MOV.U32 R16, RZ, RZ, RZ ;  /* 0x000000ffff107224 */ /* 0x000fe200078e00ff */
[----:B------:R-:W-:Y:S01]  /*0f70*/  LOP3.LUT R21, R17, 0x3ff00000, RZ, 0xfc, !PT ;  /* 0x3ff0000011157812 */ /* 0x000fe200078efcff */
[----:B------:R-:W-:-:S03]  /*0f80*/  VIADD R14, R34, 0xfffffc01 ;  /* 0xfffffc01220e7836 */ /* 0x000fc60000000000 */
[----:B------:R-:W-:-:S13]  /*0f90*/  ISETP.GE.U32.AND P1, PT, R21, 0x3ff6a09f, PT ;  /* 0x3ff6a09f1500780c */ /* 0x000fda0003f26070 */
[----:B------:R-:W-:Y:S01]  /*0fa0*/  @P1 IADD3 R17, PT, PT, R21, -0x100000, RZ ;  /* 0xfff0000015111810 */ /* 0x000fe20007ffe0ff */
[----:B------:R-:W-:-:S04]  /*0fb0*/  @P1 VIADD R14, R34, 0xfffffc02 ;  /* 0xfffffc02220e1836 */ /* 0x000fc80000000000 */
[----:B------:R-:W-:Y:S01]  /*0fc0*/  @P1 IMAD.MOV.U32 R21, RZ, RZ, R17 ;  /* 0x000000ffff151224 */ /* 0x000fe200078e0011 */
[----:B------:R-:W-:-:S05]  /*0fd0*/  LOP3.LUT R14, R14, 0x80000000, RZ, 0x3c, !PT ;  /* 0x800000000e0e7812 */ /* 0x000fca00078e3cff */
        /* <DEDUP_REMOVED lines=8> */
[----:B------:R-:W-:Y:S02]  /*1060*/  DMUL R28, R16, R16 ;  /* 0x00000010101c7228 */ /* 0x000fe40000000000 */
[----:B------:R-:W-:-:S06]  /*1070*/  DADD R22, R20, -R16 ;  /* 0x0000000014167229 */ /* 0x000fcc0000000810 */
[----:B------:R-:W-:Y:S01]  /*1080*/  DFMA R18, R28, UR4, R18 ;  /* 0x000000041c127c2b */ /* 0x000fe20008000012 */
[----:B------:R-:W-:Y:S01]  /*1090*/  UMOV UR4, 0x75488a3f ;  /* 0x75488a3f00047882 */ /* 0x000fe20000000000 */
[----:B------:R-:W-:Y:S01]  /*10a0*/  UMOV UR5, 0x3ef3b20a ;  /* 0x3ef3b20a00057882 */ /* 0x000fe20000000000 */
[----:B------:R-:W-:-:S05]  /*10b0*/  DADD R22, R22, R22 ;  /* 0x0000000016167229 */ /* 0x000fca0000000016 */
[----:B------:R-:W-:Y:S01]  /*10c0*/  DFMA R26, R28, R18, UR4 ;  /* 0x000000041c1a7e2b */ /* 0x000fe20008000012 */
[----:B------:R-:W-:Y:S01]  /*10d0*/  UMOV UR4, 0xe4faecd5 ;  /* 0xe4faecd500047882 */ /* 0x000fe20000000000 */
[----:B------:R-:W-:Y:S01]  /*10e0*/  UMOV UR5, 0x3f1745cd ;  /* 0x3f1745cd00057882 */ /* 0x000fe20000000000 */
[-C--:B------:R-:W-:Y:S02]  /*10f0*/  DFMA R22, R20, -R16.reuse, R22 ;  /* 0x800000101416722b */ /* 0x080fe40000000016 */
[----:B------:R-:W-:-:S03]  /*1100*/  DMUL R20, R16, R16 ;  /* 0x0000001010147228 */ /* 0x000fc60000000000 */
[----:B------:R-:W-:Y:S01]  /*1110*/  DFMA R26, R28, R26, UR4 ;  /* 0x000000041c1a7e2b */ /* 0x000fe2000800001a */
[----:B------:R-:W-:Y:S01]  /*1120*/  UMOV UR4, 0x258a578b ;  /* 0x258a578b00047882 */ /* 0x000fe20000000000 */
[----:B------:R-:W-:Y:S01]  /*1130*/  UMOV UR5, 0x3f3c71c7 ;  /* 0x3f3c71c700057882 */ /* 0x000fe20000000000 */
[----:B------:R-:W-:-:S05]  /*1140*/  DMUL R22, R30, R22 ;  /* 0x000000161e167228 */ /* 0x000fca0000000000 */
[----:B------:R-:W-:Y:S01]  /*1150*/  DFMA R26, R28, R26, UR4 ;  /* 0x000000041c1a7e2b */ /* 0x000fe2000800001a */
[----:B------:R-:W-:Y:S01]  /*1160*/  UMOV UR4, 0x9242b910 ;  /* 0x9242b91000047882 */ /* 0x000fe20000000000 */
[----:B------:R-:W-:-:S03]  /*1170*/  UMOV UR5, 0x3f624924 ;  /* 0x3f62492400057882 */ /* 0x000fc60000000000 */
[----:B------:R-:W-:Y:S01]  /*1180*/  VIADD R33, R23, 0x100000 ;  /* 0x0010000017217836 */ /* 0x000fe20000000000 */
[----:B------:R-:W-:Y:S02]  /*1190*/  MOV R32, R22 ;  /* 0x0000001600207202 */ /* 0x000fe40000000f00 */
[----:B------:R-:W-:Y:S01]  /*11a0*/  DFMA R26, R28, R26, UR4 ;  /* 0x000000041c1a7e2b */ /* 0x000fe2000800001a */
[----:B------:R-:W-:Y:S01]  /*11b0*/  UMOV UR4, 0x99999dfb ;  /* 0x99999dfb00047882 */ /* 0x000fe20000000000 */
[----:B------:R-:W-:-:S06]  /*11c0*/  UMOV UR5, 0x3f899999 ;  /* 0x3f89999900057882 */ /* 0x000fcc0000000000 */
[----:B------:R-:W-:Y:S01]  /*11d0*/  DFMA R26, R28, R26, UR4 ;  /* 0x000000041c1a7e2b */ /* 0x000fe2000800001a */
[----:B------:R-:W-:Y:S01]  /*11e0*/  UMOV UR4, 0x55555555 ;  /* 0x5555555500047882 */ /* 0x000fe20000000000 */
[----:B------:R-:W-:-:S06]  /*11f0*/  UMOV UR5, 0x3fb55555 ;  /* 0x3fb5555500057882 */ /* 0x000fcc0000000000 */
[----:B------:R-:W-:-:S08]  /*1200*/  DFMA R18, R28, R26, UR4 ;  /* 0x000000041c127e2b */ /* 0x000fd0000800001a */
[----:B------:R-:W-:Y:S01]  /*1210*/  DADD R24, -R18, UR4 ;  /* 0x0000000412187e29 */ /* 0x000fe20008000100 */
[----:B------:R-:W-:Y:S01]  /*1220*/  UMOV UR4, 0xb9e7b0 ;  /* 0x00b9e7b000047882 */ /* 0x000fe20000000000 */
[----:B------:R-:W-:-:S06]  /*1230*/  UMOV UR5, 0x3c46a4cb ;  /* 0x3c46a4cb00057882 */ /* 0x000fcc0000000000 */
[----:B------:R-:W-:Y:S02]  /*1240*/  DFMA R28, R28, R26, R24 ;  /* 0x0000001a1c1c722b */ /* 0x000fe40000000018 */
[C---:B------:R-:W-:Y:S02]  /*1250*/  DMUL R24, R16.reuse, R20 ;  /* 0x0000001410187228 */ /* 0x040fe40000000000 */
[----:B------:R-:W-:-:S04]  /*1260*/  DFMA R26, R16, R16, -R20 ;  /* 0x00000010101a722b */ /* 0x000fc80000000814 */
[----:B------:R-:W-:Y:S01]  /*1270*/  DADD R28, R28, -UR4 ;  /* 0x800000041c1c7e29 */ /* 0x000fe20008000000 */
[----:B------:R-:W-:Y:S01]  /*1280*/  UMOV UR4, 0x80000000 ;  /* 0x8000000000047882 */ /* 0x000fe20000000000 */
[C---:B------:R-:W-:Y:S01]  /*1290*/  DFMA R30, R16.reuse, R20, -R24 ;  /* 0x00000014101e722b */ /* 0x040fe20000000818 */
[----:B------:R-:W-:Y:S01]  /*12a0*/  UMOV UR5, 0x43300000 ;  /* 0x4330000000057882 */ /* 0x000fe20000000000 */
[----:B------:R-:W-:Y:S02]  /*12b0*/  DFMA R26, R16, R32, R26 ;  /* 0x00000020101a722b */ /* 0x000fe4000000001a */
[----:B------:R-:W-:Y:S01]  /*12c0*/  DADD R14, R14, -UR4 ;  /* 0x800000040e0e7e29 */ /* 0x000fe20008000000 */
[----:B------:R-:W-:Y:S01]  /*12d0*/  UMOV UR4, 0xfefa39ef ;  /* 0xfefa39ef00047882 */ /* 0x000fe20000000000 */
[----:B------:R-:W-:Y:S02]  /*12e0*/  UMOV UR5, 0x3fe62e42 ;  /* 0x3fe62e4200057882 */ /* 0x000fe40000000000 */
[----:B------:R-:W-:-:S02]  /*12f0*/  DFMA R30, R22, R20, R30 ;  /* 0x00000014161e722b */ /* 0x000fc4000000001e */
[----:B------:R-:W-:-:S06]  /*1300*/  DADD R20, R18, R28 ;  /* 0x0000000012147229 */ /* 0x000fcc000000001c */
[----:B------:R-:W-:Y:S02]  /*1310*/  DFMA R30, R16, R26, R30 ;  /* 0x0000001a101e722b */ /* 0x000fe4000000001e */
[----:B------:R-:W-:Y:S02]  /*1320*/  DMUL R26, R20, R24 ;  /* 0x00000018141a7228 */ /* 0x000fe40000000000 */
[----:B------:R-:W-:-:S06]  /*1330*/  DADD R32, R18, -R20 ;  /* 0x0000000012207229 */ /* 0x000fcc0000000814 */
[----:B------:R-:W-:Y:S02]  /*1340*/  DFMA R18, R20, R24, -R26 ;  /* 0x000000181412722b */ /* 0x000fe4000000081a */
[----:B------:R-:W-:-:S06]  /*1350*/  DADD R32, R28, R32 ;  /* 0x000000001c207229 */ /* 0x000fcc0000000020 */
        /* <DEDUP_REMOVED lines=23> */
[----:B------:R-:W-:Y:S02]  /*14d0*/  IMAD.MOV.U32 R14, RZ, RZ, 0x652b82fe ;  /* 0x652b82feff0e7424 */ /* 0x000fe400078e00ff */
[----:B------:R-:W-:-:S05]  /*14e0*/  IMAD.MOV.U32 R15, RZ, RZ, 0x3ff71547 ;  /* 0x3ff71547ff0f7424 */ /* 0x000fca00078e00ff */
        /* <DEDUP_REMOVED lines=12> */
[----:B------:R-:W-:Y:S01]  /*15b0*/  MOV R20, 0xfca213ea ;  /* 0xfca213ea00147802 */ /* 0x000fe20000000f00 */
[----:B------:R-:W-:Y:S01]  /*15c0*/  IMAD.MOV.U32 R21, RZ, RZ, 0x3e928af3 ;  /* 0x3e928af3ff157424 */ /* 0x000fe200078e00ff */
[----:B------:R-:W-:-:S05]  /*15d0*/  UMOV UR5, 0x3e5ade15 ;  /* 0x3e5ade1500057882 */ /* 0x000fca0000000000 */
        /* <DEDUP_REMOVED lines=37> */
[----:B------:R-:W-:Y:S01]  /*1830*/  @!P1 LEA R21, R15, R21, 0x14 ;  /* 0x000000150f159211 */ /* 0x000fe200078ea0ff */
[----:B------:R-:W-:-:S05]  /*1840*/  @!P1 IMAD.IADD R14, R14, 0x1, -R15 ;  /* 0x000000010e0e9824 */ /* 0x000fca00078e0a0f */
[----:B------:R-:W-:Y:S01]  /*1850*/  @!P1 LEA R15, R14, 0x3ff00000, 0x14 ;  /* 0x3ff000000e0f9811 */ /* 0x000fe200078ea0ff */
[----:B------:R-:W-:-:S06]  /*1860*/  @!P1 IMAD.MOV.U32 R14, RZ, RZ, RZ ;  /* 0x000000ffff0e9224 */ /* 0x000fcc00078e00ff */
[----:B------:R-:W-:-:S11]  /*1870*/  @!P1 DMUL R18, R20, R14 ;  /* 0x0000000e14129228 */ /* 0x000fd60000000000 */
.L_x_184:
[----:B------:R-:W-:Y:S01]  /*1880*/  DFMA R22, R22, R18, R18 ;  /* 0x000000121616722b */ /* 0x000fe20000000012 */
[----:B------:R-:W-:Y:S01]  /*1890*/  IMAD.MOV.U32 R16, RZ, RZ, R2 ;  /* 0x000000ffff107224 */ /* 0x000fe200078e0002 */
[----:B------:R-:W-:Y:S01]  /*18a0*/  DSETP.NEU.AND P0, PT, |R18|, +INF , PT ;  /* 0x7ff000001200742a */ /* 0x000fe20003f0d200 */
[----:B------:R-:W-:-:S07]  /*18b0*/  IMAD.MOV.U32 R17, RZ, RZ, 0x0 ;  /* 0x00000000ff117424 */ /* 0x000fce00078e00ff */
[----:B------:R-:W-:Y:S02]  /*18c0*/  FSEL R14, R18, R22, !P0 ;  /* 0x00000016120e7208 */ /* 0x000fe40004000000 */
[----:B------:R-:W-:Y:S01]  /*18d0*/  FSEL R18, R19, R23, !P0 ;  /* 0x0000001713127208 */ /* 0x000fe20004000000 */
[----:B------:R-:W-:Y:S06]  /*18e0*/  RET.REL.NODEC R16 `(_Z3knnPfiS_iPiiS_) ;  /* 0xffffffe410c47950 */ /* 0x000fec0003c3ffff */
.L_x_185:
        /* <DEDUP_REMOVED lines=9> */
.L_x_196:


//--------------------- .nv.global.init           --------------------------
	.section	.nv.global.init,"aw",@progbits
	.align	16
.nv.global.init:
	.type		__cudart_sin_cos_coeffs,@object
	.size		__cudart_sin_cos_coeffs,(__cudart_i2opi_d - __cudart_sin_cos_coeffs)
__cudart_sin_cos_coeffs:
        /*0000*/ 	.byte	0x46, 0xd2, 0xb0, 0x2c, 0xf1, 0xe5, 0x5a, 0xbe, 0x92, 0xe3, 0xac, 0x69, 0xe3, 0x1d, 0xc7, 0x3e
        /*0010*/ 	.byte	0xa1, 0x62, 0xdb, 0x19, 0xa0, 0x01, 0x2a, 0xbf, 0x18, 0x08, 0x11, 0x11, 0x11, 0x11, 0x81, 0x3f
        /*0020*/ 	.byte	0x54, 0x55, 0x55, 0x55, 0x55, 0x55, 0xc5, 0xbf, 0x00, 0x00, 0x00, 0x00, 0x00, 0x00, 0x00, 0x00
        /*0030*/ 	.byte	0x00, 0x00, 0x00, 0x00, 0x00, 0x00, 0x00, 0x00, 0x64, 0x81, 0xfd, 0x20, 0x83, 0xff, 0xa8, 0xbd
        /*0040*/ 	.byte	0x28, 0x85, 0xef, 0xc1, 0xa7, 0xee, 0x21, 0x3e, 0xd9, 0xe6, 0x06, 0x8e, 0x4f, 0x7e, 0x92, 0xbe
        /*0050*/ 	.byte	0xe9, 0xbc, 0xdd, 0x19, 0xa0, 0x01, 0xfa, 0x3e, 0x47, 0x5d, 0xc1, 0x16, 0x6c, 0xc1, 0x56, 0xbf
        /*0060*/ 	.byte	0x51, 0x55, 0x55, 0x55, 0x55, 0x55, 0xa5, 0x3f, 0x00, 0x00, 0x00, 0x00, 0x00, 0x00, 0xe0, 0xbf
        /*0070*/ 	.byte	0x00, 0x00, 0x00, 0x00, 0x00, 0x00, 0xf0, 0x3f, 0x00, 0x00, 0x00, 0x00, 0x00, 0x00, 0x00, 0x00
	.type		__cudart_i2opi_d,@object
	.size		__cudart_i2opi_d,(.L_0 - __cudart_i2opi_d)
__cudart_i2opi_d:
        /* <DEDUP_REMOVED lines=9> */
.L_0:


//--------------------- .nv.shared.reserved.0     --------------------------
	.section	.nv.shared.reserved.0,"aw",@nobits
	.weak		__nv_reservedSMEM_offset_0_alias
	.size		__nv_reservedSMEM_offset_0_alias, 0, 64
	.other		__nv_reservedSMEM_offset_0_alias,@"STO_CUDA_RESERVED_SHARED STV_DEFAULT"
__nv_reservedSMEM_offset_0_alias:
	.zero		0
	.zero		64


//--------------------- .nv.constant0._Z5ErroriPfS_S_PiS_i --------------------------
	.section	.nv.constant0._Z5ErroriPfS_S_PiS_i,"a",@progbits
	.sectionflags	@""
	.align	4
.nv.constant0._Z5ErroriPfS_S_PiS_i:
	.zero		948


//--------------------- .nv.constant0._Z3RyTPfS_S_S_ --------------------------
	.section	.nv.constant0._Z3RyTPfS_S_S_,"a",@progbits
	.sectionflags	@""
	.align	4
.nv.constant0._Z3RyTPfS_S_S_:
	.zero		928


//--------------------- .nv.constant0._Z3CxbPfiS_iPiS_S_S_S_S_S_ --------------------------
	.section	.nv.constant0._Z3CxbPfiS_iPiS_S_S_S_S_S_,"a",@progbits
	.sectionflags	@""
	.align	4
.nv.constant0._Z3CxbPfiS_iPiS_S_S_S_S_S_:
	.zero		984


//--------------------- .nv.constant0._Z8MatchingPfS_iPi --------------------------
	.section	.nv.constant0._Z8MatchingPfS_iPi,"a",@progbits
	.sectionflags	@""
	.align	4
.nv.constant0._Z8MatchingPfS_iPi:
	.zero		928


//--------------------- .nv.constant0._Z7NormalsPfPiiiiS_S_S_ --------------------------
	.section	.nv.constant0._Z7NormalsPfPiiiiS_S_S_,"a",@progbits
	.sectionflags	@""
	.align	4
.nv.constant0._Z7NormalsPfPiiiiS_S_S_:
	.zero		952


//--------------------- .nv.constant0._Z3knnPfiS_iPiiS_ --------------------------
	.section	.nv.constant0._Z3knnPfiS_iPiiS_,"a",@progbits
	.sectionflags	@""
	.align	4
.nv.constant0._Z3knnPfiS_iPiiS_:
	.zero		952


//--------------------- SYMBOLS --------------------------

	.type		.nv.reservedSmem.offset0,@object
	.size		.nv.reservedSmem.offset0,0x4
	.type		malloc,@function
	.type		free,@function
